//
// Generated by NVIDIA NVVM Compiler
//
// Compiler Build ID: CL-36424714
// Cuda compilation tools, release 13.0, V13.0.88
// Based on NVVM 20.0.0
//

.version 9.0
.target sm_100
.address_size 64

	// .globl	_Z15blur_horizontalPKhPhPf
.const .align 4 .b8 d_kernel[256];
.const .align 4 .u32 KSIZE;
.const .align 4 .u32 WIDTH;
.const .align 4 .u32 HEIGHT;
.const .align 4 .u32 THRESHOLD;

.visible .entry _Z15blur_horizontalPKhPhPf(
	.param .u64 .ptr .align 1 _Z15blur_horizontalPKhPhPf_param_0,
	.param .u64 .ptr .align 1 _Z15blur_horizontalPKhPhPf_param_1,
	.param .u64 .ptr .align 1 _Z15blur_horizontalPKhPhPf_param_2
)
{
	.reg .pred 	%p<12>;
	.reg .b16 	%rs<16>;
	.reg .b32 	%r<117>;
	.reg .b32 	%f<68>;
	.reg .b64 	%rd<47>;

	ld.param.u64 	%rd4, [_Z15blur_horizontalPKhPhPf_param_0];
	ld.param.u64 	%rd3, [_Z15blur_horizontalPKhPhPf_param_1];
	ld.param.u64 	%rd5, [_Z15blur_horizontalPKhPhPf_param_2];
	cvta.to.global.u64 	%rd1, %rd5;
	cvta.to.global.u64 	%rd2, %rd4;
	mov.u32 	%r28, %ctaid.x;
	mov.u32 	%r29, %ntid.x;
	mov.u32 	%r30, %tid.x;
	mad.lo.s32 	%r1, %r28, %r29, %r30;
	mov.u32 	%r31, %ctaid.y;
	mov.u32 	%r32, %ntid.y;
	mov.u32 	%r33, %tid.y;
	mad.lo.s32 	%r34, %r31, %r32, %r33;
	ld.const.u32 	%r3, [WIDTH];
	setp.ge.s32 	%p1, %r1, %r3;
	ld.const.u32 	%r35, [HEIGHT];
	setp.ge.s32 	%p2, %r34, %r35;
	or.pred  	%p3, %p1, %p2;
	@%p3 bra 	$L__BB0_15;
	ld.const.u32 	%r37, [KSIZE];
	shr.u32 	%r38, %r37, 31;
	add.s32 	%r39, %r37, %r38;
	shr.s32 	%r4, %r39, 1;
	setp.lt.s32 	%p4, %r37, -1;
	mov.f32 	%f67, 0f00000000;
	@%p4 bra 	$L__BB0_14;
	neg.s32 	%r115, %r4;
	add.s32 	%r6, %r3, -1;
	mul.lo.s32 	%r7, %r3, %r34;
	abs.s32 	%r40, %r4;
	add.s32 	%r8, %r4, %r40;
	add.s32 	%r9, %r8, 1;
	and.b32  	%r10, %r9, 7;
	setp.lt.u32 	%p5, %r8, 7;
	mov.f32 	%f67, 0f00000000;
	@%p5 bra 	$L__BB0_6;
	sub.s32 	%r113, 3, %r4;
	and.b32  	%r42, %r9, -8;
	neg.s32 	%r112, %r42;
	sub.s32 	%r110, %r1, %r4;
	mov.f32 	%f67, 0f00000000;
	mov.b32 	%r111, 3;
$L__BB0_4:
	.pragma "nounroll";
	max.s32 	%r43, %r110, 0;
	min.s32 	%r44, %r43, %r6;
	add.s32 	%r45, %r44, %r7;
	cvt.s64.s32 	%rd6, %r45;
	add.s64 	%rd7, %rd2, %rd6;
	ld.global.u8 	%rs1, [%rd7];
	cvt.rn.f32.u16 	%f17, %rs1;
	add.s32 	%r46, %r111, -3;
	mul.wide.s32 	%rd8, %r46, 4;
	add.s64 	%rd9, %rd1, %rd8;
	ld.global.f32 	%f18, [%rd9];
	fma.rn.f32 	%f19, %f18, %f17, %f67;
	add.s32 	%r47, %r110, 1;
	max.s32 	%r48, %r47, 0;
	min.s32 	%r49, %r48, %r6;
	add.s32 	%r50, %r49, %r7;
	cvt.s64.s32 	%rd10, %r50;
	add.s64 	%rd11, %rd2, %rd10;
	ld.global.u8 	%rs2, [%rd11];
	cvt.rn.f32.u16 	%f20, %rs2;
	ld.global.f32 	%f21, [%rd9+4];
	fma.rn.f32 	%f22, %f21, %f20, %f19;
	add.s32 	%r51, %r110, 2;
	max.s32 	%r52, %r51, 0;
	min.s32 	%r53, %r52, %r6;
	add.s32 	%r54, %r53, %r7;
	cvt.s64.s32 	%rd12, %r54;
	add.s64 	%rd13, %rd2, %rd12;
	ld.global.u8 	%rs3, [%rd13];
	cvt.rn.f32.u16 	%f23, %rs3;
	ld.global.f32 	%f24, [%rd9+8];
	fma.rn.f32 	%f25, %f24, %f23, %f22;
	add.s32 	%r55, %r110, 3;
	max.s32 	%r56, %r55, 0;
	min.s32 	%r57, %r56, %r6;
	add.s32 	%r58, %r57, %r7;
	cvt.s64.s32 	%rd14, %r58;
	add.s64 	%rd15, %rd2, %rd14;
	ld.global.u8 	%rs4, [%rd15];
	cvt.rn.f32.u16 	%f26, %rs4;
	ld.global.f32 	%f27, [%rd9+12];
	fma.rn.f32 	%f28, %f27, %f26, %f25;
	add.s32 	%r59, %r110, 4;
	max.s32 	%r60, %r59, 0;
	min.s32 	%r61, %r60, %r6;
	add.s32 	%r62, %r61, %r7;
	cvt.s64.s32 	%rd16, %r62;
	add.s64 	%rd17, %rd2, %rd16;
	ld.global.u8 	%rs5, [%rd17];
	cvt.rn.f32.u16 	%f29, %rs5;
	ld.global.f32 	%f30, [%rd9+16];
	fma.rn.f32 	%f31, %f30, %f29, %f28;
	add.s32 	%r63, %r110, 5;
	max.s32 	%r64, %r63, 0;
	min.s32 	%r65, %r64, %r6;
	add.s32 	%r66, %r65, %r7;
	cvt.s64.s32 	%rd18, %r66;
	add.s64 	%rd19, %rd2, %rd18;
	ld.global.u8 	%rs6, [%rd19];
	cvt.rn.f32.u16 	%f32, %rs6;
	ld.global.f32 	%f33, [%rd9+20];
	fma.rn.f32 	%f34, %f33, %f32, %f31;
	add.s32 	%r67, %r110, 6;
	max.s32 	%r68, %r67, 0;
	min.s32 	%r69, %r68, %r6;
	add.s32 	%r70, %r69, %r7;
	cvt.s64.s32 	%rd20, %r70;
	add.s64 	%rd21, %rd2, %rd20;
	ld.global.u8 	%rs7, [%rd21];
	cvt.rn.f32.u16 	%f35, %rs7;
	ld.global.f32 	%f36, [%rd9+24];
	fma.rn.f32 	%f37, %f36, %f35, %f34;
	add.s32 	%r71, %r110, 7;
	max.s32 	%r72, %r71, 0;
	min.s32 	%r73, %r72, %r6;
	add.s32 	%r74, %r73, %r7;
	cvt.s64.s32 	%rd22, %r74;
	add.s64 	%rd23, %rd2, %rd22;
	ld.global.u8 	%rs8, [%rd23];
	cvt.rn.f32.u16 	%f38, %rs8;
	ld.global.f32 	%f39, [%rd9+28];
	fma.rn.f32 	%f67, %f39, %f38, %f37;
	add.s32 	%r113, %r113, 8;
	add.s32 	%r112, %r112, 8;
	add.s32 	%r111, %r111, 8;
	add.s32 	%r110, %r110, 8;
	setp.ne.s32 	%p6, %r112, 0;
	@%p6 bra 	$L__BB0_4;
	add.s32 	%r115, %r113, -3;
$L__BB0_6:
	setp.eq.s32 	%p7, %r10, 0;
	@%p7 bra 	$L__BB0_14;
	setp.lt.u32 	%p8, %r10, 4;
	@%p8 bra 	$L__BB0_9;
	add.s32 	%r75, %r115, %r1;
	max.s32 	%r76, %r75, 0;
	min.s32 	%r77, %r76, %r6;
	add.s32 	%r78, %r77, %r7;
	cvt.s64.s32 	%rd24, %r78;
	add.s64 	%rd25, %rd2, %rd24;
	ld.global.u8 	%rs9, [%rd25];
	cvt.rn.f32.u16 	%f41, %rs9;
	add.s32 	%r79, %r115, %r4;
	mul.wide.s32 	%rd26, %r79, 4;
	add.s64 	%rd27, %rd1, %rd26;
	ld.global.f32 	%f42, [%rd27];
	fma.rn.f32 	%f43, %f42, %f41, %f67;
	add.s32 	%r80, %r75, 1;
	max.s32 	%r81, %r80, 0;
	min.s32 	%r82, %r81, %r6;
	add.s32 	%r83, %r82, %r7;
	cvt.s64.s32 	%rd28, %r83;
	add.s64 	%rd29, %rd2, %rd28;
	ld.global.u8 	%rs10, [%rd29];
	cvt.rn.f32.u16 	%f44, %rs10;
	ld.global.f32 	%f45, [%rd27+4];
	fma.rn.f32 	%f46, %f45, %f44, %f43;
	add.s32 	%r84, %r75, 2;
	max.s32 	%r85, %r84, 0;
	min.s32 	%r86, %r85, %r6;
	add.s32 	%r87, %r86, %r7;
	cvt.s64.s32 	%rd30, %r87;
	add.s64 	%rd31, %rd2, %rd30;
	ld.global.u8 	%rs11, [%rd31];
	cvt.rn.f32.u16 	%f47, %rs11;
	ld.global.f32 	%f48, [%rd27+8];
	fma.rn.f32 	%f49, %f48, %f47, %f46;
	add.s32 	%r88, %r75, 3;
	max.s32 	%r89, %r88, 0;
	min.s32 	%r90, %r89, %r6;
	add.s32 	%r91, %r90, %r7;
	cvt.s64.s32 	%rd32, %r91;
	add.s64 	%rd33, %rd2, %rd32;
	ld.global.u8 	%rs12, [%rd33];
	cvt.rn.f32.u16 	%f50, %rs12;
	ld.global.f32 	%f51, [%rd27+12];
	fma.rn.f32 	%f67, %f51, %f50, %f49;
	add.s32 	%r115, %r115, 4;
$L__BB0_9:
	and.b32  	%r92, %r9, 3;
	setp.eq.s32 	%p9, %r92, 0;
	@%p9 bra 	$L__BB0_14;
	setp.eq.s32 	%p10, %r92, 1;
	@%p10 bra 	$L__BB0_12;
	add.s32 	%r93, %r115, %r1;
	max.s32 	%r94, %r93, 0;
	min.s32 	%r95, %r94, %r6;
	add.s32 	%r96, %r95, %r7;
	cvt.s64.s32 	%rd34, %r96;
	add.s64 	%rd35, %rd2, %rd34;
	ld.global.u8 	%rs13, [%rd35];
	cvt.rn.f32.u16 	%f53, %rs13;
	add.s32 	%r97, %r115, %r4;
	mul.wide.s32 	%rd36, %r97, 4;
	add.s64 	%rd37, %rd1, %rd36;
	ld.global.f32 	%f54, [%rd37];
	fma.rn.f32 	%f55, %f54, %f53, %f67;
	add.s32 	%r98, %r93, 1;
	max.s32 	%r99, %r98, 0;
	min.s32 	%r100, %r99, %r6;
	add.s32 	%r101, %r100, %r7;
	cvt.s64.s32 	%rd38, %r101;
	add.s64 	%rd39, %rd2, %rd38;
	ld.global.u8 	%rs14, [%rd39];
	cvt.rn.f32.u16 	%f56, %rs14;
	ld.global.f32 	%f57, [%rd37+4];
	fma.rn.f32 	%f67, %f57, %f56, %f55;
	add.s32 	%r115, %r115, 2;
$L__BB0_12:
	and.b32  	%r102, %r8, 1;
	setp.eq.b32 	%p11, %r102, 1;
	@%p11 bra 	$L__BB0_14;
	add.s32 	%r103, %r115, %r1;
	max.s32 	%r104, %r103, 0;
	min.s32 	%r105, %r104, %r6;
	add.s32 	%r106, %r105, %r7;
	cvt.s64.s32 	%rd40, %r106;
	add.s64 	%rd41, %rd2, %rd40;
	ld.global.u8 	%rs15, [%rd41];
	cvt.rn.f32.u16 	%f58, %rs15;
	add.s32 	%r107, %r115, %r4;
	mul.wide.s32 	%rd42, %r107, 4;
	add.s64 	%rd43, %rd1, %rd42;
	ld.global.f32 	%f59, [%rd43];
	fma.rn.f32 	%f67, %f59, %f58, %f67;
$L__BB0_14:
	cvt.rzi.u32.f32 	%r108, %f67;
	mad.lo.s32 	%r109, %r3, %r34, %r1;
	cvt.s64.s32 	%rd44, %r109;
	cvta.to.global.u64 	%rd45, %rd3;
	add.s64 	%rd46, %rd45, %rd44;
	st.global.u8 	[%rd46], %r108;
$L__BB0_15:
	ret;

}
	// .globl	_Z13blur_verticalPKhPhPf
.visible .entry _Z13blur_verticalPKhPhPf(
	.param .u64 .ptr .align 1 _Z13blur_verticalPKhPhPf_param_0,
	.param .u64 .ptr .align 1 _Z13blur_verticalPKhPhPf_param_1,
	.param .u64 .ptr .align 1 _Z13blur_verticalPKhPhPf_param_2
)
{
	.reg .pred 	%p<12>;
	.reg .b16 	%rs<16>;
	.reg .b32 	%r<116>;
	.reg .b32 	%f<68>;
	.reg .b64 	%rd<47>;

	ld.param.u64 	%rd4, [_Z13blur_verticalPKhPhPf_param_0];
	ld.param.u64 	%rd3, [_Z13blur_verticalPKhPhPf_param_1];
	ld.param.u64 	%rd5, [_Z13blur_verticalPKhPhPf_param_2];
	cvta.to.global.u64 	%rd1, %rd5;
	cvta.to.global.u64 	%rd2, %rd4;
	mov.u32 	%r28, %ctaid.x;
	mov.u32 	%r29, %ntid.x;
	mov.u32 	%r30, %tid.x;
	mad.lo.s32 	%r1, %r28, %r29, %r30;
	mov.u32 	%r31, %ctaid.y;
	mov.u32 	%r32, %ntid.y;
	mov.u32 	%r33, %tid.y;
	mad.lo.s32 	%r34, %r31, %r32, %r33;
	ld.const.u32 	%r3, [WIDTH];
	setp.ge.s32 	%p1, %r1, %r3;
	ld.const.u32 	%r35, [HEIGHT];
	setp.ge.s32 	%p2, %r34, %r35;
	or.pred  	%p3, %p1, %p2;
	@%p3 bra 	$L__BB1_15;
	ld.const.u32 	%r36, [KSIZE];
	shr.u32 	%r37, %r36, 31;
	add.s32 	%r38, %r36, %r37;
	shr.s32 	%r5, %r38, 1;
	setp.lt.s32 	%p4, %r36, -1;
	mov.f32 	%f67, 0f00000000;
	@%p4 bra 	$L__BB1_14;
	neg.s32 	%r114, %r5;
	add.s32 	%r7, %r35, -1;
	abs.s32 	%r39, %r5;
	add.s32 	%r8, %r5, %r39;
	add.s32 	%r9, %r8, 1;
	and.b32  	%r10, %r9, 7;
	setp.lt.u32 	%p5, %r8, 7;
	mov.f32 	%f67, 0f00000000;
	@%p5 bra 	$L__BB1_6;
	sub.s32 	%r112, 3, %r5;
	and.b32  	%r41, %r9, -8;
	neg.s32 	%r111, %r41;
	sub.s32 	%r109, %r34, %r5;
	mov.f32 	%f67, 0f00000000;
	mov.b32 	%r110, 3;
$L__BB1_4:
	.pragma "nounroll";
	max.s32 	%r42, %r109, 0;
	min.u32 	%r43, %r42, %r7;
	mad.lo.s32 	%r44, %r43, %r3, %r1;
	cvt.s64.s32 	%rd6, %r44;
	add.s64 	%rd7, %rd2, %rd6;
	ld.global.u8 	%rs1, [%rd7];
	cvt.rn.f32.u16 	%f17, %rs1;
	add.s32 	%r45, %r110, -3;
	mul.wide.s32 	%rd8, %r45, 4;
	add.s64 	%rd9, %rd1, %rd8;
	ld.global.f32 	%f18, [%rd9];
	fma.rn.f32 	%f19, %f18, %f17, %f67;
	add.s32 	%r46, %r109, 1;
	max.s32 	%r47, %r46, 0;
	min.u32 	%r48, %r47, %r7;
	mad.lo.s32 	%r49, %r48, %r3, %r1;
	cvt.s64.s32 	%rd10, %r49;
	add.s64 	%rd11, %rd2, %rd10;
	ld.global.u8 	%rs2, [%rd11];
	cvt.rn.f32.u16 	%f20, %rs2;
	ld.global.f32 	%f21, [%rd9+4];
	fma.rn.f32 	%f22, %f21, %f20, %f19;
	add.s32 	%r50, %r109, 2;
	max.s32 	%r51, %r50, 0;
	min.u32 	%r52, %r51, %r7;
	mad.lo.s32 	%r53, %r52, %r3, %r1;
	cvt.s64.s32 	%rd12, %r53;
	add.s64 	%rd13, %rd2, %rd12;
	ld.global.u8 	%rs3, [%rd13];
	cvt.rn.f32.u16 	%f23, %rs3;
	ld.global.f32 	%f24, [%rd9+8];
	fma.rn.f32 	%f25, %f24, %f23, %f22;
	add.s32 	%r54, %r109, 3;
	max.s32 	%r55, %r54, 0;
	min.u32 	%r56, %r55, %r7;
	mad.lo.s32 	%r57, %r56, %r3, %r1;
	cvt.s64.s32 	%rd14, %r57;
	add.s64 	%rd15, %rd2, %rd14;
	ld.global.u8 	%rs4, [%rd15];
	cvt.rn.f32.u16 	%f26, %rs4;
	ld.global.f32 	%f27, [%rd9+12];
	fma.rn.f32 	%f28, %f27, %f26, %f25;
	add.s32 	%r58, %r109, 4;
	max.s32 	%r59, %r58, 0;
	min.u32 	%r60, %r59, %r7;
	mad.lo.s32 	%r61, %r60, %r3, %r1;
	cvt.s64.s32 	%rd16, %r61;
	add.s64 	%rd17, %rd2, %rd16;
	ld.global.u8 	%rs5, [%rd17];
	cvt.rn.f32.u16 	%f29, %rs5;
	ld.global.f32 	%f30, [%rd9+16];
	fma.rn.f32 	%f31, %f30, %f29, %f28;
	add.s32 	%r62, %r109, 5;
	max.s32 	%r63, %r62, 0;
	min.u32 	%r64, %r63, %r7;
	mad.lo.s32 	%r65, %r64, %r3, %r1;
	cvt.s64.s32 	%rd18, %r65;
	add.s64 	%rd19, %rd2, %rd18;
	ld.global.u8 	%rs6, [%rd19];
	cvt.rn.f32.u16 	%f32, %rs6;
	ld.global.f32 	%f33, [%rd9+20];
	fma.rn.f32 	%f34, %f33, %f32, %f31;
	add.s32 	%r66, %r109, 6;
	max.s32 	%r67, %r66, 0;
	min.u32 	%r68, %r67, %r7;
	mad.lo.s32 	%r69, %r68, %r3, %r1;
	cvt.s64.s32 	%rd20, %r69;
	add.s64 	%rd21, %rd2, %rd20;
	ld.global.u8 	%rs7, [%rd21];
	cvt.rn.f32.u16 	%f35, %rs7;
	ld.global.f32 	%f36, [%rd9+24];
	fma.rn.f32 	%f37, %f36, %f35, %f34;
	add.s32 	%r70, %r109, 7;
	max.s32 	%r71, %r70, 0;
	min.u32 	%r72, %r71, %r7;
	mad.lo.s32 	%r73, %r72, %r3, %r1;
	cvt.s64.s32 	%rd22, %r73;
	add.s64 	%rd23, %rd2, %rd22;
	ld.global.u8 	%rs8, [%rd23];
	cvt.rn.f32.u16 	%f38, %rs8;
	ld.global.f32 	%f39, [%rd9+28];
	fma.rn.f32 	%f67, %f39, %f38, %f37;
	add.s32 	%r112, %r112, 8;
	add.s32 	%r111, %r111, 8;
	add.s32 	%r110, %r110, 8;
	add.s32 	%r109, %r109, 8;
	setp.ne.s32 	%p6, %r111, 0;
	@%p6 bra 	$L__BB1_4;
	add.s32 	%r114, %r112, -3;
$L__BB1_6:
	setp.eq.s32 	%p7, %r10, 0;
	@%p7 bra 	$L__BB1_14;
	setp.lt.u32 	%p8, %r10, 4;
	@%p8 bra 	$L__BB1_9;
	add.s32 	%r74, %r114, %r34;
	max.s32 	%r75, %r74, 0;
	min.u32 	%r76, %r75, %r7;
	mad.lo.s32 	%r77, %r76, %r3, %r1;
	cvt.s64.s32 	%rd24, %r77;
	add.s64 	%rd25, %rd2, %rd24;
	ld.global.u8 	%rs9, [%rd25];
	cvt.rn.f32.u16 	%f41, %rs9;
	add.s32 	%r78, %r114, %r5;
	mul.wide.s32 	%rd26, %r78, 4;
	add.s64 	%rd27, %rd1, %rd26;
	ld.global.f32 	%f42, [%rd27];
	fma.rn.f32 	%f43, %f42, %f41, %f67;
	add.s32 	%r79, %r74, 1;
	max.s32 	%r80, %r79, 0;
	min.u32 	%r81, %r80, %r7;
	mad.lo.s32 	%r82, %r81, %r3, %r1;
	cvt.s64.s32 	%rd28, %r82;
	add.s64 	%rd29, %rd2, %rd28;
	ld.global.u8 	%rs10, [%rd29];
	cvt.rn.f32.u16 	%f44, %rs10;
	ld.global.f32 	%f45, [%rd27+4];
	fma.rn.f32 	%f46, %f45, %f44, %f43;
	add.s32 	%r83, %r74, 2;
	max.s32 	%r84, %r83, 0;
	min.u32 	%r85, %r84, %r7;
	mad.lo.s32 	%r86, %r85, %r3, %r1;
	cvt.s64.s32 	%rd30, %r86;
	add.s64 	%rd31, %rd2, %rd30;
	ld.global.u8 	%rs11, [%rd31];
	cvt.rn.f32.u16 	%f47, %rs11;
	ld.global.f32 	%f48, [%rd27+8];
	fma.rn.f32 	%f49, %f48, %f47, %f46;
	add.s32 	%r87, %r74, 3;
	max.s32 	%r88, %r87, 0;
	min.u32 	%r89, %r88, %r7;
	mad.lo.s32 	%r90, %r89, %r3, %r1;
	cvt.s64.s32 	%rd32, %r90;
	add.s64 	%rd33, %rd2, %rd32;
	ld.global.u8 	%rs12, [%rd33];
	cvt.rn.f32.u16 	%f50, %rs12;
	ld.global.f32 	%f51, [%rd27+12];
	fma.rn.f32 	%f67, %f51, %f50, %f49;
	add.s32 	%r114, %r114, 4;
$L__BB1_9:
	and.b32  	%r91, %r9, 3;
	setp.eq.s32 	%p9, %r91, 0;
	@%p9 bra 	$L__BB1_14;
	setp.eq.s32 	%p10, %r91, 1;
	@%p10 bra 	$L__BB1_12;
	add.s32 	%r92, %r114, %r34;
	max.s32 	%r93, %r92, 0;
	min.u32 	%r94, %r93, %r7;
	mad.lo.s32 	%r95, %r94, %r3, %r1;
	cvt.s64.s32 	%rd34, %r95;
	add.s64 	%rd35, %rd2, %rd34;
	ld.global.u8 	%rs13, [%rd35];
	cvt.rn.f32.u16 	%f53, %rs13;
	add.s32 	%r96, %r114, %r5;
	mul.wide.s32 	%rd36, %r96, 4;
	add.s64 	%rd37, %rd1, %rd36;
	ld.global.f32 	%f54, [%rd37];
	fma.rn.f32 	%f55, %f54, %f53, %f67;
	add.s32 	%r97, %r92, 1;
	max.s32 	%r98, %r97, 0;
	min.u32 	%r99, %r98, %r7;
	mad.lo.s32 	%r100, %r99, %r3, %r1;
	cvt.s64.s32 	%rd38, %r100;
	add.s64 	%rd39, %rd2, %rd38;
	ld.global.u8 	%rs14, [%rd39];
	cvt.rn.f32.u16 	%f56, %rs14;
	ld.global.f32 	%f57, [%rd37+4];
	fma.rn.f32 	%f67, %f57, %f56, %f55;
	add.s32 	%r114, %r114, 2;
$L__BB1_12:
	and.b32  	%r101, %r8, 1;
	setp.eq.b32 	%p11, %r101, 1;
	@%p11 bra 	$L__BB1_14;
	add.s32 	%r102, %r114, %r34;
	max.s32 	%r103, %r102, 0;
	min.u32 	%r104, %r103, %r7;
	mad.lo.s32 	%r105, %r104, %r3, %r1;
	cvt.s64.s32 	%rd40, %r105;
	add.s64 	%rd41, %rd2, %rd40;
	ld.global.u8 	%rs15, [%rd41];
	cvt.rn.f32.u16 	%f58, %rs15;
	add.s32 	%r106, %r114, %r5;
	mul.wide.s32 	%rd42, %r106, 4;
	add.s64 	%rd43, %rd1, %rd42;
	ld.global.f32 	%f59, [%rd43];
	fma.rn.f32 	%f67, %f59, %f58, %f67;
$L__BB1_14:
	cvt.rzi.u32.f32 	%r107, %f67;
	mad.lo.s32 	%r108, %r3, %r34, %r1;
	cvt.s64.s32 	%rd44, %r108;
	cvta.to.global.u64 	%rd45, %rd3;
	add.s64 	%rd46, %rd45, %rd44;
	st.global.u8 	[%rd46], %r107;
$L__BB1_15:
	ret;

}
	// .globl	_Z8sumScalePKhS0_Ph
.visible .entry _Z8sumScalePKhS0_Ph(
	.param .u64 .ptr .align 1 _Z8sumScalePKhS0_Ph_param_0,
	.param .u64 .ptr .align 1 _Z8sumScalePKhS0_Ph_param_1,
	.param .u64 .ptr .align 1 _Z8sumScalePKhS0_Ph_param_2
)
{
	.reg .pred 	%p<7>;
	.reg .b16 	%rs<8>;
	.reg .b32 	%r<26>;
	.reg .b64 	%rd<12>;

	ld.param.u64 	%rd1, [_Z8sumScalePKhS0_Ph_param_0];
	ld.param.u64 	%rd2, [_Z8sumScalePKhS0_Ph_param_1];
	ld.param.u64 	%rd3, [_Z8sumScalePKhS0_Ph_param_2];
	mov.u32 	%r7, %ctaid.x;
	mov.u32 	%r8, %ntid.x;
	mov.u32 	%r9, %tid.x;
	mad.lo.s32 	%r1, %r7, %r8, %r9;
	mov.u32 	%r10, %ctaid.y;
	mov.u32 	%r11, %ntid.y;
	mov.u32 	%r12, %tid.y;
	mad.lo.s32 	%r13, %r10, %r11, %r12;
	ld.const.u32 	%r3, [WIDTH];
	setp.ge.s32 	%p1, %r1, %r3;
	ld.const.u32 	%r14, [HEIGHT];
	setp.ge.s32 	%p2, %r13, %r14;
	or.pred  	%p3, %p1, %p2;
	@%p3 bra 	$L__BB2_5;
	cvta.to.global.u64 	%rd4, %rd1;
	cvta.to.global.u64 	%rd5, %rd2;
	mad.lo.s32 	%r4, %r3, %r13, %r1;
	cvt.s64.s32 	%rd6, %r4;
	add.s64 	%rd7, %rd4, %rd6;
	ld.global.u8 	%rs1, [%rd7];
	cvt.u32.u16 	%r17, %rs1;
	and.b32  	%r18, %r17, 255;
	add.s64 	%rd8, %rd5, %rd6;
	ld.global.u8 	%rs2, [%rd8];
	cvt.u32.u16 	%r19, %rs2;
	and.b32  	%r20, %r19, 255;
	sub.s32 	%r21, %r18, %r20;
	setp.gt.s32 	%p4, %r21, 12;
	mov.b32 	%r25, 0;
	@%p4 bra 	$L__BB2_4;
	setp.lt.u16 	%p5, %rs1, %rs2;
	mov.b32 	%r25, 255;
	@%p5 bra 	$L__BB2_4;
	sub.s16 	%rs5, %rs1, %rs2;
	mad.lo.s16 	%rs6, %rs5, -20, -1;
	cvt.u32.u16 	%r23, %rs6;
	and.b32  	%r25, %r23, 255;
$L__BB2_4:
	ld.const.u32 	%r24, [THRESHOLD];
	setp.gt.s32 	%p6, %r25, %r24;
	selp.s16 	%rs7, -1, 0, %p6;
	cvta.to.global.u64 	%rd10, %rd3;
	add.s64 	%rd11, %rd10, %rd6;
	st.global.u8 	[%rd11], %rs7;
$L__BB2_5:
	ret;

}


// ===== COMPILED SASS (sm_100) =====

	.target	sm_100

	.elftype	@"ET_EXEC"


//--------------------- .note.nv.tkinfo           --------------------------
	.section	.note.nv.tkinfo,"",@"SHT_NOTE"
	.sectionflags	@"SHF_NOTE_NV_TKINFO"
	.tkinfo
        /*0018*/ 	.word	0x00000002
        /*0030*/ 	.string	""
        /*0030*/ 	.string	"ptxas"
        /*0030*/ 	.string	"Cuda compilation tools, release 13.0, V13.0.88"
        /*0030*/ 	.string	"Build cuda_13.0.r13.0/compiler.36424714_0"
        /*0030*/ 	.string	"-arch sm_100 -m 64 "



//--------------------- .note.nv.cuinfo           --------------------------
	.section	.note.nv.cuinfo,"",@"SHT_NOTE"
	.sectionflags	@"SHF_NOTE_NV_CUINFO"
        /*0018*/ 	.short	0x0002
        /*001a*/ 	.short	0x0064
        /*001c*/ 	.short	0x0082
	.zero		2


//--------------------- .nv.info                  --------------------------
	.section	.nv.info,"",@"SHT_CUDA_INFO"
	.align	4


	//----- nvinfo : EIATTR_REGCOUNT
	.align		4
        /*0000*/ 	.byte	0x04, 0x2f
        /*0002*/ 	.short	(.L_6 - .L_5)
	.align		4
.L_5:
        /*0004*/ 	.word	index@(_Z15blur_horizontalPKhPhPf)
        /*0008*/ 	.word	0x00000020


	//----- nvinfo : EIATTR_FRAME_SIZE
	.align		4
.L_6:
        /*000c*/ 	.byte	0x04, 0x11
        /*000e*/ 	.short	(.L_8 - .L_7)
	.align		4
.L_7:
        /*0010*/ 	.word	index@(_Z15blur_horizontalPKhPhPf)
        /*0014*/ 	.word	0x00000000


	//----- nvinfo : EIATTR_REGCOUNT
	.align		4
.L_8:
        /*0018*/ 	.byte	0x04, 0x2f
        /*001a*/ 	.short	(.L_10 - .L_9)
	.align		4
.L_9:
        /*001c*/ 	.word	index@(_Z13blur_verticalPKhPhPf)
        /*0020*/ 	.word	0x00000020


	//----- nvinfo : EIATTR_FRAME_SIZE
	.align		4
.L_10:
        /*0024*/ 	.byte	0x04, 0x11
        /*0026*/ 	.short	(.L_12 - .L_11)
	.align		4
.L_11:
        /*0028*/ 	.word	index@(_Z13blur_verticalPKhPhPf)
        /*002c*/ 	.word	0x00000000


	//----- nvinfo : EIATTR_REGCOUNT
	.align		4
.L_12:
        /*0030*/ 	.byte	0x04, 0x2f
        /*0032*/ 	.short	(.L_14 - .L_13)
	.align		4
.L_13:
        /*0034*/ 	.word	index@(_Z8sumScalePKhS0_Ph)
        /*0038*/ 	.word	0x0000000a


	//----- nvinfo : EIATTR_FRAME_SIZE
	.align		4
.L_14:
        /*003c*/ 	.byte	0x04, 0x11
        /*003e*/ 	.short	(.L_16 - .L_15)
	.align		4
.L_15:
        /*0040*/ 	.word	index@(_Z8sumScalePKhS0_Ph)
        /*0044*/ 	.word	0x00000000


	//----- nvinfo : EIATTR_MIN_STACK_SIZE
	.align		4
.L_16:
        /*0048*/ 	.byte	0x04, 0x12
        /*004a*/ 	.short	(.L_18 - .L_17)
	.align		4
.L_17:
        /*004c*/ 	.word	index@(_Z8sumScalePKhS0_Ph)
        /*0050*/ 	.word	0x00000000


	//----- nvinfo : EIATTR_MIN_STACK_SIZE
	.align		4
.L_18:
        /*0054*/ 	.byte	0x04, 0x12
        /*0056*/ 	.short	(.L_20 - .L_19)
	.align		4
.L_19:
        /*0058*/ 	.word	index@(_Z13blur_verticalPKhPhPf)
        /*005c*/ 	.word	0x00000000


	//----- nvinfo : EIATTR_MIN_STACK_SIZE
	.align		4
.L_20:
        /*0060*/ 	.byte	0x04, 0x12
        /*0062*/ 	.short	(.L_22 - .L_21)
	.align		4
.L_21:
        /*0064*/ 	.word	index@(_Z15blur_horizontalPKhPhPf)
        /*0068*/ 	.word	0x00000000
.L_22:


//--------------------- .nv.compat                --------------------------
	.section	.nv.compat,"",@"SHT_CUDA_COMPAT_INFO"
	.align	4
        /*0000*/ 	.byte	0x02, 0x09, 0x00, 0x00, 0x02, 0x02, 0x01, 0x00, 0x02, 0x05, 0x05, 0x00, 0x03, 0x07, 0x01, 0x01
        /*0010*/ 	.byte	0x02, 0x03, 0x00, 0x00, 0x02, 0x06, 0x01, 0x00, 0x04, 0x0b, 0x08, 0x00, 0x09, 0x00, 0x00, 0x00
        /*0020*/ 	.byte	0x00, 0x00, 0x00, 0x00


//--------------------- .nv.info._Z8sumScalePKhS0_Ph --------------------------
	.section	.nv.info._Z8sumScalePKhS0_Ph,"",@"SHT_CUDA_INFO"
	.sectionflags	@""
	.align	4


	//----- nvinfo : EIATTR_CUDA_API_VERSION
	.align		4
        /*0000*/ 	.byte	0x04, 0x37
        /*0002*/ 	.short	(.L_24 - .L_23)
.L_23:
        /*0004*/ 	.word	0x00000082


	//----- nvinfo : EIATTR_KPARAM_INFO
	.align		4
.L_24:
        /*0008*/ 	.byte	0x04, 0x17
        /*000a*/ 	.short	(.L_26 - .L_25)
.L_25:
        /*000c*/ 	.word	0x00000000
        /*0010*/ 	.short	0x0002
        /*0012*/ 	.short	0x0010
        /*0014*/ 	.byte	0x00, 0xf5, 0x21, 0x00


	//----- nvinfo : EIATTR_KPARAM_INFO
	.align		4
.L_26:
        /*0018*/ 	.byte	0x04, 0x17
        /*001a*/ 	.short	(.L_28 - .L_27)
.L_27:
        /*001c*/ 	.word	0x00000000
        /*0020*/ 	.short	0x0001
        /*0022*/ 	.short	0x0008
        /*0024*/ 	.byte	0x00, 0xf5, 0x21, 0x00


	//----- nvinfo : EIATTR_KPARAM_INFO
	.align		4
.L_28:
        /*0028*/ 	.byte	0x04, 0x17
        /*002a*/ 	.short	(.L_30 - .L_29)
.L_29:
        /*002c*/ 	.word	0x00000000
        /*0030*/ 	.short	0x0000
        /*0032*/ 	.short	0x0000
        /*0034*/ 	.byte	0x00, 0xf5, 0x21, 0x00


	//----- nvinfo : EIATTR_SPARSE_MMA_MASK
	.align		4
.L_30:
        /*0038*/ 	.byte	0x03, 0x50
        /*003a*/ 	.short	0x0000


	//----- nvinfo : EIATTR_MAXREG_COUNT
	.align		4
        /*003c*/ 	.byte	0x03, 0x1b
        /*003e*/ 	.short	0x00ff


	//----- nvinfo : EIATTR_MERCURY_ISA_VERSION
	.align		4
        /*0040*/ 	.byte	0x03, 0x5f
        /*0042*/ 	.short	0x0101


	//----- nvinfo : EIATTR_VRC_CTA_INIT_COUNT
	.align		4
        /*0044*/ 	.byte	0x02, 0x4a
	.zero		1
	.zero		1


	//----- nvinfo : EIATTR_EXIT_INSTR_OFFSETS
	.align		4
        /*0048*/ 	.byte	0x04, 0x1c
        /*004a*/ 	.short	(.L_32 - .L_31)


	//   ....[0]....
.L_31:
        /*004c*/ 	.word	0x000000d0


	//   ....[1]....
        /*0050*/ 	.word	0x000002e0


	//----- nvinfo : EIATTR_CRS_STACK_SIZE
	.align		4
.L_32:
        /*0054*/ 	.byte	0x04, 0x1e
        /*0056*/ 	.short	(.L_34 - .L_33)
.L_33:
        /*0058*/ 	.word	0x00000000


	//----- nvinfo : EIATTR_CBANK_PARAM_SIZE
	.align		4
.L_34:
        /*005c*/ 	.byte	0x03, 0x19
        /*005e*/ 	.short	0x0018


	//----- nvinfo : EIATTR_PARAM_CBANK
	.align		4
        /*0060*/ 	.byte	0x04, 0x0a
        /*0062*/ 	.short	(.L_36 - .L_35)
	.align		4
.L_35:
        /*0064*/ 	.word	index@(.nv.constant0._Z8sumScalePKhS0_Ph)
        /*0068*/ 	.short	0x0380
        /*006a*/ 	.short	0x0018


	//----- nvinfo : EIATTR_SW_WAR
	.align		4
.L_36:
        /*006c*/ 	.byte	0x04, 0x36
        /*006e*/ 	.short	(.L_38 - .L_37)
.L_37:
        /*0070*/ 	.word	0x00000008
.L_38:


//--------------------- .nv.info._Z13blur_verticalPKhPhPf --------------------------
	.section	.nv.info._Z13blur_verticalPKhPhPf,"",@"SHT_CUDA_INFO"
	.sectionflags	@""
	.align	4


	//----- nvinfo : EIATTR_CUDA_API_VERSION
	.align		4
        /*0000*/ 	.byte	0x04, 0x37
        /*0002*/ 	.short	(.L_40 - .L_39)
.L_39:
        /*0004*/ 	.word	0x00000082


	//----- nvinfo : EIATTR_KPARAM_INFO
	.align		4
.L_40:
        /*0008*/ 	.byte	0x04, 0x17
        /*000a*/ 	.short	(.L_42 - .L_41)
.L_41:
        /*000c*/ 	.word	0x00000000
        /*0010*/ 	.short	0x0002
        /*0012*/ 	.short	0x0010
        /*0014*/ 	.byte	0x00, 0xf5, 0x21, 0x00


	//----- nvinfo : EIATTR_KPARAM_INFO
	.align		4
.L_42:
        /*0018*/ 	.byte	0x04, 0x17
        /*001a*/ 	.short	(.L_44 - .L_43)
.L_43:
        /*001c*/ 	.word	0x00000000
        /*0020*/ 	.short	0x0001
        /*0022*/ 	.short	0x0008
        /*0024*/ 	.byte	0x00, 0xf5, 0x21, 0x00


	//----- nvinfo : EIATTR_KPARAM_INFO
	.align		4
.L_44:
        /*0028*/ 	.byte	0x04, 0x17
        /*002a*/ 	.short	(.L_46 - .L_45)
.L_45:
        /*002c*/ 	.word	0x00000000
        /*0030*/ 	.short	0x0000
        /*0032*/ 	.short	0x0000
        /*0034*/ 	.byte	0x00, 0xf5, 0x21, 0x00


	//----- nvinfo : EIATTR_SPARSE_MMA_MASK
	.align		4
.L_46:
        /*0038*/ 	.byte	0x03, 0x50
        /*003a*/ 	.short	0x0000


	//----- nvinfo : EIATTR_MAXREG_COUNT
	.align		4
        /*003c*/ 	.byte	0x03, 0x1b
        /*003e*/ 	.short	0x00ff


	//----- nvinfo : EIATTR_MERCURY_ISA_VERSION
	.align		4
        /*0040*/ 	.byte	0x03, 0x5f
        /*0042*/ 	.short	0x0101


	//----- nvinfo : EIATTR_VRC_CTA_INIT_COUNT
	.align		4
        /*0044*/ 	.byte	0x02, 0x4a
	.zero		1
	.zero		1


	//----- nvinfo : EIATTR_EXIT_INSTR_OFFSETS
	.align		4
        /*0048*/ 	.byte	0x04, 0x1c
        /*004a*/ 	.short	(.L_48 - .L_47)


	//   ....[0]....
.L_47:
        /*004c*/ 	.word	0x000000d0


	//   ....[1]....
        /*0050*/ 	.word	0x00000d70


	//----- nvinfo : EIATTR_CBANK_PARAM_SIZE
	.align		4
.L_48:
        /*0054*/ 	.byte	0x03, 0x19
        /*0056*/ 	.short	0x0018


	//----- nvinfo : EIATTR_PARAM_CBANK
	.align		4
        /*0058*/ 	.byte	0x04, 0x0a
        /*005a*/ 	.short	(.L_50 - .L_49)
	.align		4
.L_49:
        /*005c*/ 	.word	index@(.nv.constant0._Z13blur_verticalPKhPhPf)
        /*0060*/ 	.short	0x0380
        /*0062*/ 	.short	0x0018


	//----- nvinfo : EIATTR_SW_WAR
	.align		4
.L_50:
        /*0064*/ 	.byte	0x04, 0x36
        /*0066*/ 	.short	(.L_52 - .L_51)
.L_51:
        /*0068*/ 	.word	0x00000008
.L_52:


//--------------------- .nv.info._Z15blur_horizontalPKhPhPf --------------------------
	.section	.nv.info._Z15blur_horizontalPKhPhPf,"",@"SHT_CUDA_INFO"
	.sectionflags	@""
	.align	4


	//----- nvinfo : EIATTR_CUDA_API_VERSION
	.align		4
        /*0000*/ 	.byte	0x04, 0x37
        /*0002*/ 	.short	(.L_54 - .L_53)
.L_53:
        /*0004*/ 	.word	0x00000082


	//----- nvinfo : EIATTR_KPARAM_INFO
	.align		4
.L_54:
        /*0008*/ 	.byte	0x04, 0x17
        /*000a*/ 	.short	(.L_56 - .L_55)
.L_55:
        /*000c*/ 	.word	0x00000000
        /*0010*/ 	.short	0x0002
        /*0012*/ 	.short	0x0010
        /*0014*/ 	.byte	0x00, 0xf5, 0x21, 0x00


	//----- nvinfo : EIATTR_KPARAM_INFO
	.align		4
.L_56:
        /*0018*/ 	.byte	0x04, 0x17
        /*001a*/ 	.short	(.L_58 - .L_57)
.L_57:
        /*001c*/ 	.word	0x00000000
        /*0020*/ 	.short	0x0001
        /*0022*/ 	.short	0x0008
        /*0024*/ 	.byte	0x00, 0xf5, 0x21, 0x00


	//----- nvinfo : EIATTR_KPARAM_INFO
	.align		4
.L_58:
        /*0028*/ 	.byte	0x04, 0x17
        /*002a*/ 	.short	(.L_60 - .L_59)
.L_59:
        /*002c*/ 	.word	0x00000000
        /*0030*/ 	.short	0x0000
        /*0032*/ 	.short	0x0000
        /*0034*/ 	.byte	0x00, 0xf5, 0x21, 0x00


	//----- nvinfo : EIATTR_SPARSE_MMA_MASK
	.align		4
.L_60:
        /*0038*/ 	.byte	0x03, 0x50
        /*003a*/ 	.short	0x0000


	//----- nvinfo : EIATTR_MAXREG_COUNT
	.align		4
        /*003c*/ 	.byte	0x03, 0x1b
        /*003e*/ 	.short	0x00ff


	//----- nvinfo : EIATTR_MERCURY_ISA_VERSION
	.align		4
        /*0040*/ 	.byte	0x03, 0x5f
        /*0042*/ 	.short	0x0101


	//----- nvinfo : EIATTR_VRC_CTA_INIT_COUNT
	.align		4
        /*0044*/ 	.byte	0x02, 0x4a
	.zero		1
	.zero		1


	//----- nvinfo : EIATTR_EXIT_INSTR_OFFSETS
	.align		4
        /*0048*/ 	.byte	0x04, 0x1c
        /*004a*/ 	.short	(.L_62 - .L_61)


	//   ....[0]....
.L_61:
        /*004c*/ 	.word	0x000000d0


	//   ....[1]....
        /*0050*/ 	.word	0x00000d70


	//----- nvinfo : EIATTR_CBANK_PARAM_SIZE
	.align		4
.L_62:
        /*0054*/ 	.byte	0x03, 0x19
        /*0056*/ 	.short	0x0018


	//----- nvinfo : EIATTR_PARAM_CBANK
	.align		4
        /*0058*/ 	.byte	0x04, 0x0a
        /*005a*/ 	.short	(.L_64 - .L_63)
	.align		4
.L_63:
        /*005c*/ 	.word	index@(.nv.constant0._Z15blur_horizontalPKhPhPf)
        /*0060*/ 	.short	0x0380
        /*0062*/ 	.short	0x0018


	//----- nvinfo : EIATTR_SW_WAR
	.align		4
.L_64:
        /*0064*/ 	.byte	0x04, 0x36
        /*0066*/ 	.short	(.L_66 - .L_65)
.L_65:
        /*0068*/ 	.word	0x00000008
.L_66:


//--------------------- .nv.callgraph             --------------------------
	.section	.nv.callgraph,"",@"SHT_CUDA_CALLGRAPH"
	.align	4
	.sectionentsize	8
	.align		4
        /*0000*/ 	.word	0x00000000
	.align		4
        /*0004*/ 	.word	0xffffffff
	.align		4
        /*0008*/ 	.word	0x00000000
	.align		4
        /*000c*/ 	.word	0xfffffffe
	.align		4
        /*0010*/ 	.word	0x00000000
	.align		4
        /*0014*/ 	.word	0xfffffffd
	.align		4
        /*0018*/ 	.word	0x00000000
	.align		4
        /*001c*/ 	.word	0xfffffffc


//--------------------- .nv.constant3             --------------------------
	.section	.nv.constant3,"a",@progbits
	.align	4
.nv.constant3:
	.type		d_kernel,@object
	.size		d_kernel,(KSIZE - d_kernel)
d_kernel:
	.zero		256
	.type		KSIZE,@object
	.size		KSIZE,(WIDTH - KSIZE)
KSIZE:
	.zero		4
	.type		WIDTH,@object
	.size		WIDTH,(HEIGHT - WIDTH)
WIDTH:
	.zero		4
	.type		HEIGHT,@object
	.size		HEIGHT,(THRESHOLD - HEIGHT)
HEIGHT:
	.zero		4
	.type		THRESHOLD,@object
	.size		THRESHOLD,(.L_4 - THRESHOLD)
THRESHOLD:
	.zero		4
.L_4:


//--------------------- .text._Z8sumScalePKhS0_Ph --------------------------
	.section	.text._Z8sumScalePKhS0_Ph,"ax",@progbits
	.align	128
        .global         _Z8sumScalePKhS0_Ph
        .type           _Z8sumScalePKhS0_Ph,@function
        .size           _Z8sumScalePKhS0_Ph,(.L_x_15 - _Z8sumScalePKhS0_Ph)
        .other          _Z8sumScalePKhS0_Ph,@"STO_CUDA_ENTRY STV_DEFAULT"
_Z8sumScalePKhS0_Ph:
.text._Z8sumScalePKhS0_Ph:
[----:B------:R-:W-:Y:S01]  /*0000*/  LDC R1, c[0x0][0x37c] ;  /* 0x0000df00ff017b82 */ /* 0x000fe20000000800 */
[----:B------:R-:W0:Y:S07]  /*0010*/  S2R R2, SR_TID.Y ;  /* 0x0000000000027919 */ /* 0x000e2e0000002200 */
[----:B------:R-:W1:Y:S01]  /*0020*/  LDC R0, c[0x0][0x360] ;  /* 0x0000d800ff007b82 */ /* 0x000e620000000800 */
[----:B------:R-:W2:Y:S01]  /*0030*/  LDCU UR6, c[0x3][0x108] ;  /* 0x00c02100ff0677ac */ /* 0x000ea20008000800 */
[----:B------:R-:W1:Y:S01]  /*0040*/  S2R R5, SR_TID.X ;  /* 0x0000000000057919 */ /* 0x000e620000002100 */
[----:B------:R-:W3:Y:S05]  /*0050*/  LDCU UR7, c[0x3][0x104] ;  /* 0x00c02080ff0777ac */ /* 0x000eea0008000800 */
[----:B------:R-:W0:Y:S08]  /*0060*/  S2UR UR5, SR_CTAID.Y ;  /* 0x00000000000579c3 */ /* 0x000e300000002600 */
[----:B------:R-:W0:Y:S08]  /*0070*/  LDC R3, c[0x0][0x364] ;  /* 0x0000d900ff037b82 */ /* 0x000e300000000800 */
[----:B------:R-:W1:Y:S01]  /*0080*/  S2UR UR4, SR_CTAID.X ;  /* 0x00000000000479c3 */ /* 0x000e620000002500 */
[----:B0-----:R-:W-:-:S05]  /*0090*/  IMAD R3, R3, UR5, R2 ;  /* 0x0000000503037c24 */ /* 0x001fca000f8e0202 */
[----:B--2---:R-:W-:Y:S01]  /*00a0*/  ISETP.GE.AND P0, PT, R3, UR6, PT ;  /* 0x0000000603007c0c */ /* 0x004fe2000bf06270 */
[----:B-1----:R-:W-:-:S05]  /*00b0*/  IMAD R0, R0, UR4, R5 ;  /* 0x0000000400007c24 */ /* 0x002fca000f8e0205 */
[----:B---3--:R-:W-:-:S13]  /*00c0*/  ISETP.GE.OR P0, PT, R0, UR7, P0 ;  /* 0x0000000700007c0c */ /* 0x008fda0008706670 */
[----:B------:R-:W-:Y:S05]  /*00d0*/  @P0 EXIT ;  /* 0x000000000000094d */ /* 0x000fea0003800000 */
[----:B------:R-:W0:Y:S01]  /*00e0*/  LDCU.128 UR8, c[0x0][0x380] ;  /* 0x00007000ff0877ac */ /* 0x000e220008000c00 */
[----:B------:R-:W-:Y:S01]  /*00f0*/  IMAD R0, R3, UR7, R0 ;  /* 0x0000000703007c24 */ /* 0x000fe2000f8e0200 */
[----:B------:R-:W1:Y:S04]  /*0100*/  LDCU.64 UR4, c[0x0][0x358] ;  /* 0x00006b00ff0477ac */ /* 0x000e680008000a00 */
[----:B------:R-:W-:Y:S02]  /*0110*/  SHF.R.S32.HI R7, RZ, 0x1f, R0 ;  /* 0x0000001fff077819 */ /* 0x000fe40000011400 */
[C---:B0-----:R-:W-:Y:S02]  /*0120*/  IADD3 R4, P1, PT, R0.reuse, UR10, RZ ;  /* 0x0000000a00047c10 */ /* 0x041fe4000ff3e0ff */
[----:B------:R-:W-:-:S02]  /*0130*/  IADD3 R2, P0, PT, R0, UR8, RZ ;  /* 0x0000000800027c10 */ /* 0x000fc4000ff1e0ff */
[C---:B------:R-:W-:Y:S02]  /*0140*/  IADD3.X R5, PT, PT, R7.reuse, UR11, RZ, P1, !PT ;  /* 0x0000000b07057c10 */ /* 0x040fe40008ffe4ff */
[----:B------:R-:W-:-:S04]  /*0150*/  IADD3.X R3, PT, PT, R7, UR9, RZ, P0, !PT ;  /* 0x0000000907037c10 */ /* 0x000fc800087fe4ff */
[----:B-1----:R-:W2:Y:S04]  /*0160*/  LDG.E.U8 R5, desc[UR4][R4.64] ;  /* 0x0000000404057981 */ /* 0x002ea8000c1e1100 */
[----:B------:R-:W2:Y:S01]  /*0170*/  LDG.E.U8 R2, desc[UR4][R2.64] ;  /* 0x0000000402027981 */ /* 0x000ea2000c1e1100 */
[----:B------:R-:W-:Y:S01]  /*0180*/  BSSY.RECONVERGENT B0, `(.L_x_0) ;  /* 0x000000e000007945 */ /* 0x000fe20003800200 */
[----:B--2---:R-:W-:-:S05]  /*0190*/  IMAD.IADD R6, R2, 0x1, -R5 ;  /* 0x0000000102067824 */ /* 0x004fca00078e0a05 */
[----:B------:R-:W-:Y:S01]  /*01a0*/  ISETP.GT.AND P0, PT, R6, 0xc, PT ;  /* 0x0000000c0600780c */ /* 0x000fe20003f04270 */
[----:B------:R-:W-:-:S12]  /*01b0*/  IMAD.MOV.U32 R6, RZ, RZ, RZ ;  /* 0x000000ffff067224 */ /* 0x000fd800078e00ff */
[----:B------:R-:W-:Y:S05]  /*01c0*/  @P0 BRA `(.L_x_1) ;  /* 0x0000000000240947 */ /* 0x000fea0003800000 */
[----:B------:R-:W-:Y:S01]  /*01d0*/  ISETP.GE.U32.AND P0, PT, R2, R5, PT ;  /* 0x000000050200720c */ /* 0x000fe20003f06070 */
[----:B------:R-:W-:-:S12]  /*01e0*/  IMAD.MOV.U32 R6, RZ, RZ, 0xff ;  /* 0x000000ffff067424 */ /* 0x000fd800078e00ff */
[----:B------:R-:W-:-:S05]  /*01f0*/  @P0 IMAD.MOV R3, RZ, RZ, -R5 ;  /* 0x000000ffff030224 */ /* 0x000fca00078e0a05 */
[----:B------:R-:W-:-:S05]  /*0200*/  @P0 PRMT R3, R3, 0x7710, RZ ;  /* 0x0000771003030816 */ /* 0x000fca00000000ff */
[----:B------:R-:W-:Y:S02]  /*0210*/  @P0 IMAD.IADD R2, R2, 0x1, R3 ;  /* 0x0000000102020824 */ /* 0x000fe400078e0203 */
[----:B------:R-:W-:-:S03]  /*0220*/  @P0 IMAD.MOV.U32 R3, RZ, RZ, -0x14 ;  /* 0xffffffecff030424 */ /* 0x000fc600078e00ff */
[----:B------:R-:W-:-:S05]  /*0230*/  @P0 PRMT R2, R2, 0x9910, RZ ;  /* 0x0000991002020816 */ /* 0x000fca00000000ff */
[----:B------:R-:W-:-:S05]  /*0240*/  @P0 IMAD R2, R2, R3, -0x1 ;  /* 0xffffffff02020424 */ /* 0x000fca00078e0203 */
[----:B------:R-:W-:-:S07]  /*0250*/  @P0 LOP3.LUT R6, R2, 0xff, RZ, 0xc0, !PT ;  /* 0x000000ff02060812 */ /* 0x000fce00078ec0ff */
.L_x_1:
[----:B------:R-:W-:Y:S05]  /*0260*/  BSYNC.RECONVERGENT B0 ;  /* 0x0000000000007941 */ /* 0x000fea0003800200 */
.L_x_0:
[----:B------:R-:W0:Y:S01]  /*0270*/  LDCU.64 UR8, c[0x0][0x390] ;  /* 0x00007200ff0877ac */ /* 0x000e220008000a00 */
[----:B------:R-:W1:Y:S01]  /*0280*/  LDCU UR6, c[0x3][0x10c] ;  /* 0x00c02180ff0677ac */ /* 0x000e620008000800 */
[----:B0-----:R-:W-:Y:S02]  /*0290*/  IADD3 R2, P1, PT, R0, UR8, RZ ;  /* 0x0000000800027c10 */ /* 0x001fe4000ff3e0ff */
[----:B-1----:R-:W-:Y:S02]  /*02a0*/  ISETP.GT.AND P0, PT, R6, UR6, PT ;  /* 0x0000000606007c0c */ /* 0x002fe4000bf04270 */
[----:B------:R-:W-:Y:S02]  /*02b0*/  IADD3.X R3, PT, PT, R7, UR9, RZ, P1, !PT ;  /* 0x0000000907037c10 */ /* 0x000fe40008ffe4ff */
[----:B------:R-:W-:-:S05]  /*02c0*/  SEL R5, RZ, 0xffffffff, !P0 ;  /* 0xffffffffff057807 */ /* 0x000fca0004000000 */
[----:B------:R-:W-:Y:S01]  /*02d0*/  STG.E.U8 desc[UR4][R2.64], R5 ;  /* 0x0000000502007986 */ /* 0x000fe2000c101104 */
[----:B------:R-:W-:Y:S05]  /*02e0*/  EXIT ;  /* 0x000000000000794d */ /* 0x000fea0003800000 */
.L_x_2:
[----:B------:R-:W-:-:S00]  /*02f0*/  BRA `(.L_x_2) ;  /* 0xfffffffc00fc7947 */ /* 0x000fc0000383ffff */
[----:B------:R-:W-:-:S00]  /*0300*/  NOP ;  /* 0x0000000000007918 */ /* 0x000fc00000000000 */
[----:B------:R-:W-:-:S00]  /*0310*/  NOP ;  /* 0x0000000000007918 */ /* 0x000fc00000000000 */
[----:B------:R-:W-:-:S00]  /*0320*/  NOP ;  /* 0x0000000000007918 */ /* 0x000fc00000000000 */
[----:B------:R-:W-:-:S00]  /*0330*/  NOP ;  /* 0x0000000000007918 */ /* 0x000fc00000000000 */
[----:B------:R-:W-:-:S00]  /*0340*/  NOP ;  /* 0x0000000000007918 */ /* 0x000fc00000000000 */
[----:B------:R-:W-:-:S00]  /*0350*/  NOP ;  /* 0x0000000000007918 */ /* 0x000fc00000000000 */
[----:B------:R-:W-:-:S00]  /*0360*/  NOP ;  /* 0x0000000000007918 */ /* 0x000fc00000000000 */
[----:B------:R-:W-:-:S00]  /*0370*/  NOP ;  /* 0x0000000000007918 */ /* 0x000fc00000000000 */
.L_x_15:


//--------------------- .text._Z13blur_verticalPKhPhPf --------------------------
	.section	.text._Z13blur_verticalPKhPhPf,"ax",@progbits
	.align	128
        .global         _Z13blur_verticalPKhPhPf
        .type           _Z13blur_verticalPKhPhPf,@function
        .size           _Z13blur_verticalPKhPhPf,(.L_x_16 - _Z13blur_verticalPKhPhPf)
        .other          _Z13blur_verticalPKhPhPf,@"STO_CUDA_ENTRY STV_DEFAULT"
_Z13blur_verticalPKhPhPf:
.text._Z13blur_verticalPKhPhPf:
        /* <DEDUP_REMOVED lines=14> */
[----:B------:R-:W0:Y:S01]  /*00e0*/  LDC R5, c[0x3][0x100] ;  /* 0x00c04000ff057b82 */ /* 0x000e220000000800 */
[----:B------:R-:W1:Y:S01]  /*00f0*/  LDCU.64 UR6, c[0x0][0x358] ;  /* 0x00006b00ff0677ac */ /* 0x000e620008000a00 */
[----:B------:R-:W-:Y:S01]  /*0100*/  IMAD.MOV.U32 R18, RZ, RZ, RZ ;  /* 0x000000ffff127224 */ /* 0x000fe200078e00ff */
[C---:B0-----:R-:W-:Y:S02]  /*0110*/  ISETP.GE.AND P0, PT, R5.reuse, -0x1, PT ;  /* 0xffffffff0500780c */ /* 0x041fe40003f06270 */
[----:B------:R-:W-:-:S11]  /*0120*/  LEA.HI R5, R5, R5, RZ, 0x1 ;  /* 0x0000000505057211 */ /* 0x000fd600078f08ff */
[----:B-1----:R-:W-:Y:S05]  /*0130*/  @!P0 BRA `(.L_x_3) ;  /* 0x0000000800f48947 */ /* 0x002fea0003800000 */
[----:B------:R-:W-:Y:S01]  /*0140*/  SHF.R.S32.HI R5, RZ, 0x1, R5 ;  /* 0x00000001ff057819 */ /* 0x000fe20000011405 */
[----:B------:R-:W-:Y:S01]  /*0150*/  UIADD3 UR4, UPT, UPT, UR8, -0x1, URZ ;  /* 0xffffffff08047890 */ /* 0x000fe2000fffe0ff */
[----:B------:R-:W-:Y:S02]  /*0160*/  IMAD.MOV.U32 R18, RZ, RZ, RZ ;  /* 0x000000ffff127224 */ /* 0x000fe400078e00ff */
[----:B------:R-:W-:Y:S01]  /*0170*/  IABS R4, R5 ;  /* 0x0000000500047213 */ /* 0x000fe20000000000 */
[----:B------:R-:W-:-:S04]  /*0180*/  IMAD.MOV R11, RZ, RZ, -R5 ;  /* 0x000000ffff0b7224 */ /* 0x000fc800078e0a05 */
[----:B------:R-:W-:-:S04]  /*0190*/  IMAD.IADD R4, R5, 0x1, R4 ;  /* 0x0000000105047824 */ /* 0x000fc800078e0204 */
[C---:B------:R-:W-:Y:S01]  /*01a0*/  VIADD R6, R4.reuse, 0x1 ;  /* 0x0000000104067836 */ /* 0x040fe20000000000 */
[----:B------:R-:W-:-:S04]  /*01b0*/  ISETP.GE.U32.AND P0, PT, R4, 0x7, PT ;  /* 0x000000070400780c */ /* 0x000fc80003f06070 */
[----:B------:R-:W-:-:S09]  /*01c0*/  LOP3.LUT R7, R6, 0x7, RZ, 0xc0, !PT ;  /* 0x0000000706077812 */ /* 0x000fd200078ec0ff */
[----:B------:R-:W-:Y:S05]  /*01d0*/  @!P0 BRA `(.L_x_4) ;  /* 0x0000000400648947 */ /* 0x000fea0003800000 */
[----:B------:R-:W0:Y:S01]  /*01e0*/  LDC.64 R12, c[0x0][0x390] ;  /* 0x0000e400ff0c7b82 */ /* 0x000e220000000a00 */
[----:B------:R-:W-:Y:S01]  /*01f0*/  LOP3.LUT R9, R6, 0xfffffff8, RZ, 0xc0, !PT ;  /* 0xfffffff806097812 */ /* 0x000fe200078ec0ff */
[----:B------:R-:W-:Y:S01]  /*0200*/  IMAD.IADD R10, R0, 0x1, -R5 ;  /* 0x00000001000a7824 */ /* 0x000fe200078e0a05 */
[----:B------:R-:W-:Y:S01]  /*0210*/  IADD3 R11, PT, PT, -R5, 0x3, RZ ;  /* 0x00000003050b7810 */ /* 0x000fe20007ffe1ff */
[----:B------:R-:W-:Y:S01]  /*0220*/  IMAD.MOV.U32 R18, RZ, RZ, RZ ;  /* 0x000000ffff127224 */ /* 0x000fe200078e00ff */
[----:B------:R-:W1:Y:S01]  /*0230*/  LDCU.64 UR10, c[0x0][0x380] ;  /* 0x00007000ff0a77ac */ /* 0x000e620008000a00 */
[----:B------:R-:W-:Y:S02]  /*0240*/  IMAD.MOV.U32 R2, RZ, RZ, 0x3 ;  /* 0x00000003ff027424 */ /* 0x000fe400078e00ff */
[----:B------:R-:W-:-:S07]  /*0250*/  IMAD.MOV R9, RZ, RZ, -R9 ;  /* 0x000000ffff097224 */ /* 0x000fce00078e0a09 */
.L_x_5:
[----:B------:R-:W-:Y:S01]  /*0260*/  VIMNMX R8, PT, PT, RZ, R10, !PT ;  /* 0x0000000aff087248 */ /* 0x000fe20007fe0100 */
[----:B------:R-:W-:-:S03]  /*0270*/  VIADD R15, R2, 0xfffffffd ;  /* 0xfffffffd020f7836 */ /* 0x000fc60000000000 */
[----:B------:R-:W-:Y:S01]  /*0280*/  VIMNMX.U32 R8, PT, PT, R8, UR4, PT ;  /* 0x0000000408087c48 */ /* 0x000fe2000bfe0000 */
[----:B0-----:R-:W-:-:S04]  /*0290*/  IMAD.WIDE R14, R15, 0x4, R12 ;  /* 0x000000040f0e7825 */ /* 0x001fc800078e020c */
[----:B------:R-:W-:Y:S01]  /*02a0*/  IMAD R8, R8, UR9, R3 ;  /* 0x0000000908087c24 */ /* 0x000fe2000f8e0203 */
[----:B------:R-:W2:Y:S04]  /*02b0*/  LDG.E R26, desc[UR6][R14.64+0x4] ;  /* 0x000004060e1a7981 */ /* 0x000ea8000c1e1900 */
[C---:B-1----:R-:W-:Y:S01]  /*02c0*/  IADD3 R16, P0, PT, R8.reuse, UR10, RZ ;  /* 0x0000000a08107c10 */ /* 0x042fe2000ff1e0ff */
[----:B------:R-:W3:Y:S03]  /*02d0*/  LDG.E R25, desc[UR6][R14.64+0xc] ;  /* 0x00000c060e197981 */ /* 0x000ee6000c1e1900 */
[----:B------:R-:W-:Y:S01]  /*02e0*/  LEA.HI.X.SX32 R17, R8, UR11, 0x1, P0 ;  /* 0x0000000b08117c11 */ /* 0x000fe200080f0eff */
[----:B------:R-:W4:Y:S01]  /*02f0*/  LDG.E R24, desc[UR6][R14.64+0x10] ;  /* 0x000010060e187981 */ /* 0x000f22000c1e1900 */
[----:B------:R-:W-:-:S03]  /*0300*/  VIADDMNMX R8, R10, 0x1, RZ, !PT ;  /* 0x000000010a087846 */ /* 0x000fc600078001ff */
[----:B------:R-:W5:Y:S01]  /*0310*/  LDG.E.U8 R16, desc[UR6][R16.64] ;  /* 0x0000000610107981 */ /* 0x000f62000c1e1100 */
[----:B------:R-:W-:-:S03]  /*0320*/  VIMNMX.U32 R20, PT, PT, R8, UR4, PT ;  /* 0x0000000408147c48 */ /* 0x000fc6000bfe0000 */
[----:B------:R-:W2:Y:S02]  /*0330*/  LDG.E R8, desc[UR6][R14.64] ;  /* 0x000000060e087981 */ /* 0x000ea4000c1e1900 */
[----:B------:R-:W-:-:S05]  /*0340*/  IMAD R20, R20, UR9, R3 ;  /* 0x0000000914147c24 */ /* 0x000fca000f8e0203 */
[----:B------:R-:W-:-:S04]  /*0350*/  IADD3 R22, P0, PT, R20, UR10, RZ ;  /* 0x0000000a14167c10 */ /* 0x000fc8000ff1e0ff */
[----:B------:R-:W-:-:S05]  /*0360*/  LEA.HI.X.SX32 R23, R20, UR11, 0x1, P0 ;  /* 0x0000000b14177c11 */ /* 0x000fca00080f0eff */
[----:B------:R-:W3:Y:S01]  /*0370*/  LDG.E.U8 R27, desc[UR6][R22.64] ;  /* 0x00000006161b7981 */ /* 0x000ee2000c1e1100 */
[----:B------:R-:W-:-:S04]  /*0380*/  VIADDMNMX R19, R10, 0x2, RZ, !PT ;  /* 0x000000020a137846 */ /* 0x000fc800078001ff */
[----:B------:R-:W-:Y:S02]  /*0390*/  VIMNMX.U32 R20, PT, PT, R19, UR4, PT ;  /* 0x0000000413147c48 */ /* 0x000fe4000bfe0000 */
[----:B------:R-:W-:Y:S01]  /*03a0*/  VIADDMNMX R29, R10, 0x4, RZ, !PT ;  /* 0x000000040a1d7846 */ /* 0x000fe200078001ff */
[----:B------:R-:W4:Y:S03]  /*03b0*/  LDG.E R23, desc[UR6][R14.64+0x14] ;  /* 0x000014060e177981 */ /* 0x000f26000c1e1900 */
[----:B------:R-:W-:Y:S01]  /*03c0*/  VIMNMX.U32 R29, PT, PT, R29, UR4, PT ;  /* 0x000000041d1d7c48 */ /* 0x000fe2000bfe0000 */
[----:B------:R-:W4:Y:S01]  /*03d0*/  LDG.E R22, desc[UR6][R14.64+0x18] ;  /* 0x000018060e167981 */ /* 0x000f22000c1e1900 */
[----:B-----5:R-:W-:Y:S01]  /*03e0*/  I2FP.F32.U32 R19, R16 ;  /* 0x0000001000137245 */ /* 0x020fe20000201000 */
[----:B------:R-:W-:-:S05]  /*03f0*/  IMAD R16, R20, UR9, R3 ;  /* 0x0000000914107c24 */ /* 0x000fca000f8e0203 */
[----:B------:R-:W-:-:S04]  /*0400*/  IADD3 R20, P0, PT, R16, UR10, RZ ;  /* 0x0000000a10147c10 */ /* 0x000fc8000ff1e0ff */
[----:B------:R-:W-:Y:S02]  /*0410*/  LEA.HI.X.SX32 R21, R16, UR11, 0x1, P0 ;  /* 0x0000000b10157c11 */ /* 0x000fe400080f0eff */
[----:B------:R-:W-:Y:S01]  /*0420*/  VIADDMNMX R16, R10, 0x3, RZ, !PT ;  /* 0x000000030a107846 */ /* 0x000fe200078001ff */
[----:B--2---:R-:W-:Y:S02]  /*0430*/  FFMA R17, R19, R8, R18 ;  /* 0x0000000813117223 */ /* 0x004fe40000000012 */
[----:B------:R0:W2:Y:S01]  /*0440*/  LDG.E.U8 R8, desc[UR6][R20.64] ;  /* 0x0000000614087981 */ /* 0x0000a2000c1e1100 */
[----:B------:R-:W-:-:S03]  /*0450*/  VIMNMX.U32 R28, PT, PT, R16, UR4, PT ;  /* 0x00000004101c7c48 */ /* 0x000fc6000bfe0000 */
[----:B------:R-:W5:Y:S01]  /*0460*/  LDG.E R19, desc[UR6][R14.64+0x8] ;  /* 0x000008060e137981 */ /* 0x000f62000c1e1900 */
[----:B---3--:R-:W-:Y:S01]  /*0470*/  I2FP.F32.U32 R16, R27 ;  /* 0x0000001b00107245 */ /* 0x008fe20000201000 */
[----:B------:R-:W-:Y:S02]  /*0480*/  IMAD R27, R28, UR9, R3 ;  /* 0x000000091c1b7c24 */ /* 0x000fe4000f8e0203 */
[----:B------:R1:W3:Y:S02]  /*0490*/  LDG.E R18, desc[UR6][R14.64+0x1c] ;  /* 0x00001c060e127981 */ /* 0x0002e4000c1e1900 */
[----:B------:R-:W-:Y:S01]  /*04a0*/  FFMA R26, R16, R26, R17 ;  /* 0x0000001a101a7223 */ /* 0x000fe20000000011 */
[----:B------:R-:W-:Y:S01]  /*04b0*/  VIADDMNMX R17, R10, 0x5, RZ, !PT ;  /* 0x000000050a117846 */ /* 0x000fe200078001ff */
[----:B------:R-:W-:-:S03]  /*04c0*/  IMAD R28, R29, UR9, R3 ;  /* 0x000000091d1c7c24 */ /* 0x000fc6000f8e0203 */
[----:B0-----:R-:W-:Y:S02]  /*04d0*/  VIMNMX.U32 R20, PT, PT, R17, UR4, PT ;  /* 0x0000000411147c48 */ /* 0x001fe4000bfe0000 */
[----:B------:R-:W-:Y:S02]  /*04e0*/  IADD3 R16, P1, PT, R28, UR10, RZ ;  /* 0x0000000a1c107c10 */ /* 0x000fe4000ff3e0ff */
[C---:B-1----:R-:W-:Y:S01]  /*04f0*/  IADD3 R14, P0, PT, R27.reuse, UR10, RZ ;  /* 0x0000000a1b0e7c10 */ /* 0x042fe2000ff1e0ff */
[----:B------:R-:W-:Y:S01]  /*0500*/  IMAD R20, R20, UR9, R3 ;  /* 0x0000000914147c24 */ /* 0x000fe2000f8e0203 */
[----:B------:R-:W-:Y:S02]  /*0510*/  LEA.HI.X.SX32 R17, R28, UR11, 0x1, P1 ;  /* 0x0000000b1c117c11 */ /* 0x000fe400088f0eff */
[----:B------:R-:W-:Y:S02]  /*0520*/  LEA.HI.X.SX32 R15, R27, UR11, 0x1, P0 ;  /* 0x0000000b1b0f7c11 */ /* 0x000fe400080f0eff */
[----:B------:R-:W-:Y:S01]  /*0530*/  IADD3 R28, P0, PT, R20, UR10, RZ ;  /* 0x0000000a141c7c10 */ /* 0x000fe2000ff1e0ff */
[----:B------:R-:W4:Y:S01]  /*0540*/  LDG.E.U8 R16, desc[UR6][R16.64] ;  /* 0x0000000610107981 */ /* 0x000f22000c1e1100 */
[----:B------:R-:W-:-:S02]  /*0550*/  VIADDMNMX R21, R10, 0x6, RZ, !PT ;  /* 0x000000060a157846 */ /* 0x000fc400078001ff */
[----:B------:R-:W-:Y:S01]  /*0560*/  LEA.HI.X.SX32 R29, R20, UR11, 0x1, P0 ;  /* 0x0000000b141d7c11 */ /* 0x000fe200080f0eff */
[----:B------:R0:W3:Y:S01]  /*0570*/  LDG.E.U8 R27, desc[UR6][R14.64] ;  /* 0x000000060e1b7981 */ /* 0x0000e2000c1e1100 */
[----:B------:R-:W-:-:S03]  /*0580*/  VIMNMX.U32 R20, PT, PT, R21, UR4, PT ;  /* 0x0000000415147c48 */ /* 0x000fc6000bfe0000 */
[----:B------:R-:W3:Y:S02]  /*0590*/  LDG.E.U8 R28, desc[UR6][R28.64] ;  /* 0x000000061c1c7981 */ /* 0x000ee4000c1e1100 */
[----:B------:R-:W-:Y:S01]  /*05a0*/  IMAD R21, R20, UR9, R3 ;  /* 0x0000000914157c24 */ /* 0x000fe2000f8e0203 */
[----:B------:R-:W-:-:S04]  /*05b0*/  VIADDMNMX R20, R10, 0x7, RZ, !PT ;  /* 0x000000070a147846 */ /* 0x000fc800078001ff */
[----:B0-----:R-:W-:Y:S02]  /*05c0*/  VIMNMX.U32 R14, PT, PT, R20, UR4, PT ;  /* 0x00000004140e7c48 */ /* 0x001fe4000bfe0000 */
[----:B------:R-:W-:-:S03]  /*05d0*/  IADD3 R20, P0, PT, R21, UR10, RZ ;  /* 0x0000000a15147c10 */ /* 0x000fc6000ff1e0ff */
[----:B------:R-:W-:Y:S01]  /*05e0*/  IMAD R15, R14, UR9, R3 ;  /* 0x000000090e0f7c24 */ /* 0x000fe2000f8e0203 */
[----:B------:R-:W-:-:S04]  /*05f0*/  LEA.HI.X.SX32 R21, R21, UR11, 0x1, P0 ;  /* 0x0000000b15157c11 */ /* 0x000fc800080f0eff */
[C---:B------:R-:W-:Y:S01]  /*0600*/  IADD3 R14, P0, PT, R15.reuse, UR10, RZ ;  /* 0x0000000a0f0e7c10 */ /* 0x040fe2000ff1e0ff */
[----:B------:R-:W3:Y:S03]  /*0610*/  LDG.E.U8 R20, desc[UR6][R20.64] ;  /* 0x0000000614147981 */ /* 0x000ee6000c1e1100 */
[----:B------:R-:W-:-:S05]  /*0620*/  LEA.HI.X.SX32 R15, R15, UR11, 0x1, P0 ;  /* 0x0000000b0f0f7c11 */ /* 0x000fca00080f0eff */
[----:B------:R-:W3:Y:S01]  /*0630*/  LDG.E.U8 R14, desc[UR6][R14.64] ;  /* 0x000000060e0e7981 */ /* 0x000ee2000c1e1100 */
[----:B------:R-:W-:-:S05]  /*0640*/  VIADD R9, R9, 0x8 ;  /* 0x0000000809097836 */ /* 0x000fca0000000000 */
[----:B------:R-:W-:Y:S01]  /*0650*/  ISETP.NE.AND P0, PT, R9, RZ, PT ;  /* 0x000000ff0900720c */ /* 0x000fe20003f05270 */
[----:B------:R-:W-:Y:S02]  /*0660*/  VIADD R11, R11, 0x8 ;  /* 0x000000080b0b7836 */ /* 0x000fe40000000000 */
[----:B------:R-:W-:Y:S02]  /*0670*/  VIADD R2, R2, 0x8 ;  /* 0x0000000802027836 */ /* 0x000fe40000000000 */
[----:B------:R-:W-:Y:S01]  /*0680*/  VIADD R10, R10, 0x8 ;  /* 0x000000080a0a7836 */ /* 0x000fe20000000000 */
[----:B--2---:R-:W-:-:S05]  /*0690*/  I2FP.F32.U32 R17, R8 ;  /* 0x0000000800117245 */ /* 0x004fca0000201000 */
[----:B-----5:R-:W-:Y:S01]  /*06a0*/  FFMA R26, R17, R19, R26 ;  /* 0x00000013111a7223 */ /* 0x020fe2000000001a */
[----:B----4-:R-:W-:Y:S02]  /*06b0*/  I2FP.F32.U32 R16, R16 ;  /* 0x0000001000107245 */ /* 0x010fe40000201000 */
[----:B---3--:R-:W-:-:S05]  /*06c0*/  I2FP.F32.U32 R27, R27 ;  /* 0x0000001b001b7245 */ /* 0x008fca0000201000 */
[----:B------:R-:W-:Y:S01]  /*06d0*/  FFMA R25, R27, R25, R26 ;  /* 0x000000191b197223 */ /* 0x000fe2000000001a */
[----:B------:R-:W-:-:S03]  /*06e0*/  I2FP.F32.U32 R17, R28 ;  /* 0x0000001c00117245 */ /* 0x000fc60000201000 */
[----:B------:R-:W-:-:S04]  /*06f0*/  FFMA R16, R16, R24, R25 ;  /* 0x0000001810107223 */ /* 0x000fc80000000019 */
[----:B------:R-:W-:Y:S01]  /*0700*/  FFMA R17, R17, R23, R16 ;  /* 0x0000001711117223 */ /* 0x000fe20000000010 */
[----:B------:R-:W-:-:S05]  /*0710*/  I2FP.F32.U32 R20, R20 ;  /* 0x0000001400147245 */ /* 0x000fca0000201000 */
[----:B------:R-:W-:Y:S01]  /*0720*/  FFMA R17, R20, R22, R17 ;  /* 0x0000001614117223 */ /* 0x000fe20000000011 */
[----:B------:R-:W-:-:S05]  /*0730*/  I2FP.F32.U32 R14, R14 ;  /* 0x0000000e000e7245 */ /* 0x000fca0000201000 */
[----:B------:R-:W-:Y:S01]  /*0740*/  FFMA R18, R14, R18, R17 ;  /* 0x000000120e127223 */ /* 0x000fe20000000011 */
[----:B------:R-:W-:Y:S06]  /*0750*/  @P0 BRA `(.L_x_5) ;  /* 0xfffffff800c00947 */ /* 0x000fec000383ffff */
[----:B------:R-:W-:-:S07]  /*0760*/  VIADD R11, R11, 0xfffffffd ;  /* 0xfffffffd0b0b7836 */ /* 0x000fce0000000000 */
.L_x_4:
[----:B------:R-:W-:-:S13]  /*0770*/  ISETP.NE.AND P0, PT, R7, RZ, PT ;  /* 0x000000ff0700720c */ /* 0x000fda0003f05270 */
[----:B------:R-:W-:Y:S05]  /*0780*/  @!P0 BRA `(.L_x_3) ;  /* 0x0000000400608947 */ /* 0x000fea0003800000 */
[----:B------:R-:W-:Y:S02]  /*0790*/  ISETP.GE.U32.AND P1, PT, R7, 0x4, PT ;  /* 0x000000040700780c */ /* 0x000fe40003f26070 */
[----:B------:R-:W-:-:S11]  /*07a0*/  LOP3.LUT P0, R2, R6, 0x3, RZ, 0xc0, !PT ;  /* 0x0000000306027812 */ /* 0x000fd6000780c0ff */
[----:B------:R-:W-:Y:S05]  /*07b0*/  @!P1 BRA `(.L_x_6) ;  /* 0x0000000000a89947 */ /* 0x000fea0003800000 */
[----:B------:R-:W-:Y:S01]  /*07c0*/  IMAD.IADD R8, R0, 0x1, R11 ;  /* 0x0000000100087824 */ /* 0x000fe200078e020b */
[----:B------:R-:W0:Y:S01]  /*07d0*/  LDCU.64 UR10, c[0x0][0x380] ;  /* 0x00007000ff0a77ac */ /* 0x000e220008000a00 */
[----:B------:R-:W1:Y:S03]  /*07e0*/  LDC.64 R6, c[0x0][0x390] ;  /* 0x0000e400ff067b82 */ /* 0x000e660000000a00 */
[----:B------:R-:W-:Y:S02]  /*07f0*/  VIMNMX R9, PT, PT, RZ, R8, !PT ;  /* 0x00000008ff097248 */ /* 0x000fe40007fe0100 */
[C---:B------:R-:W-:Y:S02]  /*0800*/  VIADDMNMX R12, R8.reuse, 0x1, RZ, !PT ;  /* 0x00000001080c7846 */ /* 0x040fe400078001ff */
[----:B------:R-:W-:Y:S02]  /*0810*/  VIMNMX.U32 R10, PT, PT, R9, UR4, PT ;  /* 0x00000004090a7c48 */ /* 0x000fe4000bfe0000 */
[----:B------:R-:W-:-:S02]  /*0820*/  VIADDMNMX R9, R8, 0x2, RZ, !PT ;  /* 0x0000000208097846 */ /* 0x000fc400078001ff */
[----:B------:R-:W-:Y:S01]  /*0830*/  VIMNMX.U32 R12, PT, PT, R12, UR4, PT ;  /* 0x000000040c0c7c48 */ /* 0x000fe2000bfe0000 */
[--C-:B------:R-:W-:Y:S01]  /*0840*/  IMAD R10, R10, UR9, R3.reuse ;  /* 0x000000090a0a7c24 */ /* 0x100fe2000f8e0203 */
[----:B------:R-:W-:Y:S02]  /*0850*/  VIADDMNMX R13, R8, 0x3, RZ, !PT ;  /* 0x00000003080d7846 */ /* 0x000fe400078001ff */
[----:B------:R-:W-:Y:S01]  /*0860*/  VIMNMX.U32 R8, PT, PT, R9, UR4, PT ;  /* 0x0000000409087c48 */ /* 0x000fe2000bfe0000 */
[--C-:B------:R-:W-:Y:S01]  /*0870*/  IMAD R9, R12, UR9, R3.reuse ;  /* 0x000000090c097c24 */ /* 0x100fe2000f8e0203 */
[----:B0-----:R-:W-:Y:S02]  /*0880*/  IADD3 R16, P2, PT, R10, UR10, RZ ;  /* 0x0000000a0a107c10 */ /* 0x001fe4000ff5e0ff */
[----:B------:R-:W-:Y:S01]  /*0890*/  VIMNMX.U32 R12, PT, PT, R13, UR4, PT ;  /* 0x000000040d0c7c48 */ /* 0x000fe2000bfe0000 */
[----:B------:R-:W-:Y:S01]  /*08a0*/  IMAD R15, R8, UR9, R3 ;  /* 0x00000009080f7c24 */ /* 0x000fe2000f8e0203 */
[----:B------:R-:W-:Y:S01]  /*08b0*/  IADD3 R8, P1, PT, R9, UR10, RZ ;  /* 0x0000000a09087c10 */ /* 0x000fe2000ff3e0ff */
[----:B------:R-:W-:Y:S01]  /*08c0*/  IMAD.IADD R13, R5, 0x1, R11 ;  /* 0x00000001050d7824 */ /* 0x000fe200078e020b */
[----:B------:R-:W-:Y:S01]  /*08d0*/  LEA.HI.X.SX32 R17, R10, UR11, 0x1, P2 ;  /* 0x0000000b0a117c11 */ /* 0x000fe200090f0eff */
[----:B------:R-:W-:Y:S01]  /*08e0*/  IMAD R19, R12, UR9, R3 ;  /* 0x000000090c137c24 */ /* 0x000fe2000f8e0203 */
[----:B------:R-:W-:Y:S01]  /*08f0*/  IADD3 R12, P2, PT, R15, UR10, RZ ;  /* 0x0000000a0f0c7c10 */ /* 0x000fe2000ff5e0ff */
[----:B-1----:R-:W-:Y:S01]  /*0900*/  IMAD.WIDE R6, R13, 0x4, R6 ;  /* 0x000000040d067825 */ /* 0x002fe200078e0206 */
[----:B------:R-:W-:Y:S01]  /*0910*/  LEA.HI.X.SX32 R9, R9, UR11, 0x1, P1 ;  /* 0x0000000b09097c11 */ /* 0x000fe200088f0eff */
[----:B------:R-:W2:Y:S01]  /*0920*/  LDG.E.U8 R16, desc[UR6][R16.64] ;  /* 0x0000000610107981 */ /* 0x000ea2000c1e1100 */
[----:B------:R-:W-:-:S02]  /*0930*/  IADD3 R14, P1, PT, R19, UR10, RZ ;  /* 0x0000000a130e7c10 */ /* 0x000fc4000ff3e0ff */
[----:B------:R-:W-:Y:S01]  /*0940*/  LEA.HI.X.SX32 R13, R15, UR11, 0x1, P2 ;  /* 0x0000000b0f0d7c11 */ /* 0x000fe200090f0eff */
[----:B------:R-:W3:Y:S01]  /*0950*/  LDG.E.U8 R8, desc[UR6][R8.64] ;  /* 0x0000000608087981 */ /* 0x000ee2000c1e1100 */
[----:B------:R-:W-:-:S03]  /*0960*/  LEA.HI.X.SX32 R15, R19, UR11, 0x1, P1 ;  /* 0x0000000b130f7c11 */ /* 0x000fc600088f0eff */
[----:B------:R-:W4:Y:S04]  /*0970*/  LDG.E R10, desc[UR6][R6.64] ;  /* 0x00000006060a7981 */ /* 0x000f28000c1e1900 */
[----:B------:R-:W5:Y:S04]  /*0980*/  LDG.E.U8 R12, desc[UR6][R12.64] ;  /* 0x000000060c0c7981 */ /* 0x000f68000c1e1100 */
[----:B------:R-:W5:Y:S04]  /*0990*/  LDG.E R20, desc[UR6][R6.64+0x4] ;  /* 0x0000040606147981 */ /* 0x000f68000c1e1900 */
[----:B------:R-:W5:Y:S04]  /*09a0*/  LDG.E.U8 R14, desc[UR6][R14.64] ;  /* 0x000000060e0e7981 */ /* 0x000f68000c1e1100 */
[----:B------:R-:W5:Y:S04]  /*09b0*/  LDG.E R21, desc[UR6][R6.64+0x8] ;  /* 0x0000080606157981 */ /* 0x000f68000c1e1900 */
[----:B------:R-:W5:Y:S01]  /*09c0*/  LDG.E R22, desc[UR6][R6.64+0xc] ;  /* 0x00000c0606167981 */ /* 0x000f62000c1e1900 */
[----:B------:R-:W-:Y:S01]  /*09d0*/  VIADD R11, R11, 0x4 ;  /* 0x000000040b0b7836 */ /* 0x000fe20000000000 */
[----:B--2---:R-:W-:-:S02]  /*09e0*/  I2FP.F32.U32 R17, R16 ;  /* 0x0000001000117245 */ /* 0x004fc40000201000 */
[----:B---3--:R-:W-:-:S03]  /*09f0*/  I2FP.F32.U32 R19, R8 ;  /* 0x0000000800137245 */ /* 0x008fc60000201000 */
[----:B----4-:R-:W-:Y:S01]  /*0a00*/  FFMA R10, R17, R10, R18 ;  /* 0x0000000a110a7223 */ /* 0x010fe20000000012 */
[----:B-----5:R-:W-:-:S03]  /*0a10*/  I2FP.F32.U32 R9, R12 ;  /* 0x0000000c00097245 */ /* 0x020fc60000201000 */
[----:B------:R-:W-:Y:S01]  /*0a20*/  FFMA R10, R19, R20, R10 ;  /* 0x00000014130a7223 */ /* 0x000fe2000000000a */
[----:B------:R-:W-:-:S03]  /*0a30*/  I2FP.F32.U32 R18, R14 ;  /* 0x0000000e00127245 */ /* 0x000fc60000201000 */
[----:B------:R-:W-:-:S04]  /*0a40*/  FFMA R9, R9, R21, R10 ;  /* 0x0000001509097223 */ /* 0x000fc8000000000a */
[----:B------:R-:W-:-:S07]  /*0a50*/  FFMA R18, R18, R22, R9 ;  /* 0x0000001612127223 */ /* 0x000fce0000000009 */
.L_x_6:
[----:B------:R-:W-:Y:S05]  /*0a60*/  @!P0 BRA `(.L_x_3) ;  /* 0x0000000000a88947 */ /* 0x000fea0003800000 */
[----:B------:R-:W-:Y:S02]  /*0a70*/  ISETP.NE.AND P1, PT, R2, 0x1, PT ;  /* 0x000000010200780c */ /* 0x000fe40003f25270 */
[----:B------:R-:W-:-:S04]  /*0a80*/  LOP3.LUT R4, R4, 0x1, RZ, 0xc0, !PT ;  /* 0x0000000104047812 */ /* 0x000fc800078ec0ff */
[----:B------:R-:W-:-:S07]  /*0a90*/  ISETP.NE.U32.AND P0, PT, R4, 0x1, PT ;  /* 0x000000010400780c */ /* 0x000fce0003f05070 */
[----:B------:R-:W-:Y:S06]  /*0aa0*/  @!P1 BRA `(.L_x_7) ;  /* 0x0000000000609947 */ /* 0x000fec0003800000 */
[--C-:B------:R-:W-:Y:S01]  /*0ab0*/  IMAD.IADD R2, R0, 0x1, R11.reuse ;  /* 0x0000000100027824 */ /* 0x100fe200078e020b */
[----:B------:R-:W0:Y:S01]  /*0ac0*/  LDCU.64 UR10, c[0x0][0x380] ;  /* 0x00007000ff0a77ac */ /* 0x000e220008000a00 */
[----:B------:R-:W1:Y:S01]  /*0ad0*/  LDC.64 R6, c[0x0][0x390] ;  /* 0x0000e400ff067b82 */ /* 0x000e620000000a00 */
[----:B------:R-:W-:Y:S02]  /*0ae0*/  IMAD.IADD R13, R5, 0x1, R11 ;  /* 0x00000001050d7824 */ /* 0x000fe400078e020b */
[----:B------:R-:W-:Y:S02]  /*0af0*/  VIMNMX R4, PT, PT, RZ, R2, !PT ;  /* 0x00000002ff047248 */ /* 0x000fe40007fe0100 */
[----:B------:R-:W-:Y:S02]  /*0b00*/  VIADDMNMX R2, R2, 0x1, RZ, !PT ;  /* 0x0000000102027846 */ /* 0x000fe400078001ff */
[----:B------:R-:W-:Y:S02]  /*0b10*/  VIMNMX.U32 R4, PT, PT, R4, UR4, PT ;  /* 0x0000000404047c48 */ /* 0x000fe4000bfe0000 */
[----:B------:R-:W-:-:S03]  /*0b20*/  VIMNMX.U32 R2, PT, PT, R2, UR4, PT ;  /* 0x0000000402027c48 */ /* 0x000fc6000bfe0000 */
[--C-:B------:R-:W-:Y:S02]  /*0b30*/  IMAD R4, R4, UR9, R3.reuse ;  /* 0x0000000904047c24 */ /* 0x100fe4000f8e0203 */
[----:B------:R-:W-:-:S03]  /*0b40*/  IMAD R2, R2, UR9, R3 ;  /* 0x0000000902027c24 */ /* 0x000fc6000f8e0203 */
[----:B0-----:R-:W-:Y:S02]  /*0b50*/  IADD3 R8, P1, PT, R4, UR10, RZ ;  /* 0x0000000a04087c10 */ /* 0x001fe4000ff3e0ff */
[----:B------:R-:W-:Y:S02]  /*0b60*/  IADD3 R12, P2, PT, R2, UR10, RZ ;  /* 0x0000000a020c7c10 */ /* 0x000fe4000ff5e0ff */
[----:B------:R-:W-:Y:S01]  /*0b70*/  LEA.HI.X.SX32 R9, R4, UR11, 0x1, P1 ;  /* 0x0000000b04097c11 */ /* 0x000fe200088f0eff */
[----:B-1----:R-:W-:Y:S01]  /*0b80*/  IMAD.WIDE R6, R13, 0x4, R6 ;  /* 0x000000040d067825 */ /* 0x002fe200078e0206 */
[----:B------:R-:W-:-:S03]  /*0b90*/  LEA.HI.X.SX32 R13, R2, UR11, 0x1, P2 ;  /* 0x0000000b020d7c11 */ /* 0x000fc600090f0eff */
[----:B------:R-:W2:Y:S04]  /*0ba0*/  LDG.E.U8 R8, desc[UR6][R8.64] ;  /* 0x0000000608087981 */ /* 0x000ea8000c1e1100 */
[----:B------:R-:W3:Y:S04]  /*0bb0*/  LDG.E.U8 R12, desc[UR6][R12.64] ;  /* 0x000000060c0c7981 */ /* 0x000ee8000c1e1100 */
[----:B------:R-:W4:Y:S04]  /*0bc0*/  LDG.E R2, desc[UR6][R6.64] ;  /* 0x0000000606027981 */ /* 0x000f28000c1e1900 */
[----:B------:R-:W5:Y:S01]  /*0bd0*/  LDG.E R4, desc[UR6][R6.64+0x4] ;  /* 0x0000040606047981 */ /* 0x000f62000c1e1900 */
[----:B------:R-:W-:Y:S01]  /*0be0*/  VIADD R11, R11, 0x2 ;  /* 0x000000020b0b7836 */ /* 0x000fe20000000000 */
[----:B--2---:R-:W-:-:S02]  /*0bf0*/  I2FP.F32.U32 R15, R8 ;  /* 0x00000008000f7245 */ /* 0x004fc40000201000 */
[----:B---3--:R-:W-:-:S03]  /*0c00*/  I2FP.F32.U32 R17, R12 ;  /* 0x0000000c00117245 */ /* 0x008fc60000201000 */
[----:B----4-:R-:W-:-:S04]  /*0c10*/  FFMA R2, R15, R2, R18 ;  /* 0x000000020f027223 */ /* 0x010fc80000000012 */
[----:B-----5:R-:W-:-:S07]  /*0c20*/  FFMA R18, R17, R4, R2 ;  /* 0x0000000411127223 */ /* 0x020fce0000000002 */
.L_x_7:
[----:B------:R-:W-:Y:S05]  /*0c30*/  @!P0 BRA `(.L_x_3) ;  /* 0x0000000000348947 */ /* 0x000fea0003800000 */
[----:B------:R-:W0:Y:S01]  /*0c40*/  LDCU.64 UR10, c[0x0][0x380] ;  /* 0x00007000ff0a77ac */ /* 0x000e220008000a00 */
[----:B------:R-:W1:Y:S01]  /*0c50*/  LDC.64 R8, c[0x0][0x390] ;  /* 0x0000e400ff087b82 */ /* 0x000e620000000a00 */
[----:B------:R-:W-:Y:S01]  /*0c60*/  VIADDMNMX R2, R11, R0, RZ, !PT ;  /* 0x000000000b027246 */ /* 0x000fe200078001ff */
[----:B------:R-:W-:-:S03]  /*0c70*/  IMAD.IADD R5, R5, 0x1, R11 ;  /* 0x0000000105057824 */ /* 0x000fc600078e020b */
[----:B------:R-:W-:-:S05]  /*0c80*/  VIMNMX.U32 R2, PT, PT, R2, UR4, PT ;  /* 0x0000000402027c48 */ /* 0x000fca000bfe0000 */
[----:B------:R-:W-:-:S05]  /*0c90*/  IMAD R2, R2, UR9, R3 ;  /* 0x0000000902027c24 */ /* 0x000fca000f8e0203 */
[----:B0-----:R-:W-:-:S04]  /*0ca0*/  IADD3 R6, P0, PT, R2, UR10, RZ ;  /* 0x0000000a02067c10 */ /* 0x001fc8000ff1e0ff */
[----:B------:R-:W-:Y:S01]  /*0cb0*/  LEA.HI.X.SX32 R7, R2, UR11, 0x1, P0 ;  /* 0x0000000b02077c11 */ /* 0x000fe200080f0eff */
[----:B-1----:R-:W-:-:S04]  /*0cc0*/  IMAD.WIDE R4, R5, 0x4, R8 ;  /* 0x0000000405047825 */ /* 0x002fc800078e0208 */
[----:B------:R-:W2:Y:S04]  /*0cd0*/  LDG.E.U8 R6, desc[UR6][R6.64] ;  /* 0x0000000606067981 */ /* 0x000ea8000c1e1100 */
[----:B------:R-:W3:Y:S01]  /*0ce0*/  LDG.E R4, desc[UR6][R4.64] ;  /* 0x0000000604047981 */ /* 0x000ee2000c1e1900 */
[----:B--2---:R-:W-:-:S05]  /*0cf0*/  I2FP.F32.U32 R9, R6 ;  /* 0x0000000600097245 */ /* 0x004fca0000201000 */
[----:B---3--:R-:W-:-:S07]  /*0d00*/  FFMA R18, R9, R4, R18 ;  /* 0x0000000409127223 */ /* 0x008fce0000000012 */
.L_x_3:
[----:B------:R-:W0:Y:S01]  /*0d10*/  LDCU.64 UR4, c[0x0][0x388] ;  /* 0x00007100ff0477ac */ /* 0x000e220008000a00 */
[----:B------:R-:W1:Y:S01]  /*0d20*/  F2I.U32.TRUNC.NTZ R5, R18 ;  /* 0x0000001200057305 */ /* 0x000e62000020f000 */
[----:B------:R-:W-:-:S05]  /*0d30*/  IMAD R0, R0, UR9, R3 ;  /* 0x0000000900007c24 */ /* 0x000fca000f8e0203 */
[----:B0-----:R-:W-:-:S04]  /*0d40*/  IADD3 R2, P0, PT, R0, UR4, RZ ;  /* 0x0000000400027c10 */ /* 0x001fc8000ff1e0ff */
[----:B------:R-:W-:-:S05]  /*0d50*/  LEA.HI.X.SX32 R3, R0, UR5, 0x1, P0 ;  /* 0x0000000500037c11 */ /* 0x000fca00080f0eff */
[----:B-1----:R-:W-:Y:S01]  /*0d60*/  STG.E.U8 desc[UR6][R2.64], R5 ;  /* 0x0000000502007986 */ /* 0x002fe2000c101106 */
[----:B------:R-:W-:Y:S05]  /*0d70*/  EXIT ;  /* 0x000000000000794d */ /* 0x000fea0003800000 */
.L_x_8:
        /* <DEDUP_REMOVED lines=16> */
.L_x_16:


//--------------------- .text._Z15blur_horizontalPKhPhPf --------------------------
	.section	.text._Z15blur_horizontalPKhPhPf,"ax",@progbits
	.align	128
        .global         _Z15blur_horizontalPKhPhPf
        .type           _Z15blur_horizontalPKhPhPf,@function
        .size           _Z15blur_horizontalPKhPhPf,(.L_x_17 - _Z15blur_horizontalPKhPhPf)
        .other          _Z15blur_horizontalPKhPhPf,@"STO_CUDA_ENTRY STV_DEFAULT"
_Z15blur_horizontalPKhPhPf:
.text._Z15blur_horizontalPKhPhPf:
        /* <DEDUP_REMOVED lines=38> */
.L_x_11:
[----:B------:R-:W-:Y:S01]  /*0260*/  VIMNMX R8, PT, PT, RZ, R10, !PT ;  /* 0x0000000aff087248 */ /* 0x000fe20007fe0100 */
[----:B------:R-:W-:-:S03]  /*0270*/  VIADD R19, R2, 0xfffffffd ;  /* 0xfffffffd02137836 */ /* 0x000fc60000000000 */
[----:B------:R-:W-:Y:S02]  /*0280*/  VIMNMX R15, PT, PT, R8, UR4, PT ;  /* 0x00000004080f7c48 */ /* 0x000fe4000bfe0100 */
[----:B------:R-:W-:-:S03]  /*0290*/  VIADDMNMX R8, R10, 0x1, RZ, !PT ;  /* 0x000000010a087846 */ /* 0x000fc600078001ff */
[----:B------:R-:W-:-:S05]  /*02a0*/  IMAD R15, R0, UR8, R15 ;  /* 0x00000008000f7c24 */ /* 0x000fca000f8e020f */
[----:B-1----:R-:W-:-:S04]  /*02b0*/  IADD3 R16, P0, PT, R15, UR10, RZ ;  /* 0x0000000a0f107c10 */ /* 0x002fc8000ff1e0ff */
[----:B------:R-:W-:Y:S01]  /*02c0*/  LEA.HI.X.SX32 R17, R15, UR11, 0x1, P0 ;  /* 0x0000000b0f117c11 */ /* 0x000fe200080f0eff */
[----:B0-----:R-:W-:Y:S01]  /*02d0*/  IMAD.WIDE R14, R19, 0x4, R12 ;  /* 0x00000004130e7825 */ /* 0x001fe200078e020c */
[----:B------:R-:W-:-:S03]  /*02e0*/  VIMNMX R19, PT, PT, R8, UR4, PT ;  /* 0x0000000408137c48 */ /* 0x000fc6000bfe0100 */
[----:B------:R-:W2:Y:S02]  /*02f0*/  LDG.E.U8 R16, desc[UR6][R16.64] ;  /* 0x0000000610107981 */ /* 0x000ea4000c1e1100 */
[----:B------:R-:W-:Y:S02]  /*0300*/  IMAD R19, R0, UR8, R19 ;  /* 0x0000000800137c24 */ /* 0x000fe4000f8e0213 */
[----:B------:R-:W3:Y:S03]  /*0310*/  LDG.E R8, desc[UR6][R14.64] ;  /* 0x000000060e087981 */ /* 0x000ee6000c1e1900 */
[C---:B------:R-:W-:Y:S01]  /*0320*/  IADD3 R22, P0, PT, R19.reuse, UR10, RZ ;  /* 0x0000000a13167c10 */ /* 0x040fe2000ff1e0ff */
[----:B------:R-:W4:Y:S03]  /*0330*/  LDG.E R26, desc[UR6][R14.64+0x4] ;  /* 0x000004060e1a7981 */ /* 0x000f26000c1e1900 */
[----:B------:R-:W-:Y:S01]  /*0340*/  LEA.HI.X.SX32 R23, R19, UR11, 0x1, P0 ;  /* 0x0000000b13177c11 */ /* 0x000fe200080f0eff */
[----:B------:R-:W5:Y:S04]  /*0350*/  LDG.E R25, desc[UR6][R14.64+0xc] ;  /* 0x00000c060e197981 */ /* 0x000f68000c1e1900 */
[----:B------:R-:W4:Y:S01]  /*0360*/  LDG.E.U8 R27, desc[UR6][R22.64] ;  /* 0x00000006161b7981 */ /* 0x000f22000c1e1100 */
[----:B------:R-:W-:-:S02]  /*0370*/  VIADDMNMX R19, R10, 0x2, RZ, !PT ;  /* 0x000000020a137846 */ /* 0x000fc400078001ff */
[----:B------:R-:W-:Y:S01]  /*0380*/  VIADDMNMX R28, R10, 0x4, RZ, !PT ;  /* 0x000000040a1c7846 */ /* 0x000fe200078001ff */
[----:B------:R-:W5:Y:S01]  /*0390*/  LDG.E R24, desc[UR6][R14.64+0x10] ;  /* 0x000010060e187981 */ /* 0x000f62000c1e1900 */
[----:B------:R-:W-:-:S05]  /*03a0*/  VIMNMX R21, PT, PT, R19, UR4, PT ;  /* 0x0000000413157c48 */ /* 0x000fca000bfe0100 */
[----:B------:R-:W-:Y:S01]  /*03b0*/  IMAD R21, R0, UR8, R21 ;  /* 0x0000000800157c24 */ /* 0x000fe2000f8e0215 */
[----:B------:R-:W5:Y:S04]  /*03c0*/  LDG.E R23, desc[UR6][R14.64+0x14] ;  /* 0x000014060e177981 */ /* 0x000f68000c1e1900 */
[C---:B------:R-:W-:Y:S01]  /*03d0*/  IADD3 R20, P0, PT, R21.reuse, UR10, RZ ;  /* 0x0000000a15147c10 */ /* 0x040fe2000ff1e0ff */
[----:B------:R-:W5:Y:S01]  /*03e0*/  LDG.E R22, desc[UR6][R14.64+0x18] ;  /* 0x000018060e167981 */ /* 0x000f62000c1e1900 */
[----:B------:R-:W-:Y:S02]  /*03f0*/  VIMNMX R28, PT, PT, R28, UR4, PT ;  /* 0x000000041c1c7c48 */ /* 0x000fe4000bfe0100 */
[----:B------:R-:W-:-:S03]  /*0400*/  LEA.HI.X.SX32 R21, R21, UR11, 0x1, P0 ;  /* 0x0000000b15157c11 */ /* 0x000fc600080f0eff */
[----:B------:R-:W-:Y:S01]  /*0410*/  IMAD R28, R0, UR8, R28 ;  /* 0x00000008001c7c24 */ /* 0x000fe2000f8e021c */
[----:B--2---:R-:W-:Y:S02]  /*0420*/  I2FP.F32.U32 R19, R16 ;  /* 0x0000001000137245 */ /* 0x004fe40000201000 */
[----:B------:R-:W-:-:S04]  /*0430*/  VIADDMNMX R16, R10, 0x3, RZ, !PT ;  /* 0x000000030a107846 */ /* 0x000fc800078001ff */
[----:B------:R-:W-:Y:S01]  /*0440*/  VIMNMX R29, PT, PT, R16, UR4, PT ;  /* 0x00000004101d7c48 */ /* 0x000fe2000bfe0100 */
[----:B---3--:R-:W-:Y:S02]  /*0450*/  FFMA R17, R19, R8, R18 ;  /* 0x0000000813117223 */ /* 0x008fe40000000012 */
[----:B------:R0:W2:Y:S04]  /*0460*/  LDG.E.U8 R8, desc[UR6][R20.64] ;  /* 0x0000000614087981 */ /* 0x0000a8000c1e1100 */
[----:B------:R-:W3:Y:S01]  /*0470*/  LDG.E R19, desc[UR6][R14.64+0x8] ;  /* 0x000008060e137981 */ /* 0x000ee2000c1e1900 */
[----:B----4-:R-:W-:-:S03]  /*0480*/  I2FP.F32.U32 R16, R27 ;  /* 0x0000001b00107245 */ /* 0x010fc60000201000 */
[----:B------:R1:W4:Y:S02]  /*0490*/  LDG.E R18, desc[UR6][R14.64+0x1c] ;  /* 0x00001c060e127981 */ /* 0x000324000c1e1900 */
[----:B------:R-:W-:Y:S01]  /*04a0*/  FFMA R26, R16, R26, R17 ;  /* 0x0000001a101a7223 */ /* 0x000fe20000000011 */
[----:B------:R-:W-:Y:S01]  /*04b0*/  VIADDMNMX R17, R10, 0x5, RZ, !PT ;  /* 0x000000050a117846 */ /* 0x000fe200078001ff */
[----:B------:R-:W-:-:S03]  /*04c0*/  IMAD R27, R0, UR8, R29 ;  /* 0x00000008001b7c24 */ /* 0x000fc6000f8e021d */
[----:B0-----:R-:W-:Y:S02]  /*04d0*/  VIMNMX R21, PT, PT, R17, UR4, PT ;  /* 0x0000000411157c48 */ /* 0x001fe4000bfe0100 */
[C---:B-1----:R-:W-:Y:S02]  /*04e0*/  IADD3 R14, P0, PT, R27.reuse, UR10, RZ ;  /* 0x0000000a1b0e7c10 */ /* 0x042fe4000ff1e0ff */
[----:B------:R-:W-:Y:S01]  /*04f0*/  IADD3 R16, P1, PT, R28, UR10, RZ ;  /* 0x0000000a1c107c10 */ /* 0x000fe2000ff3e0ff */
[----:B------:R-:W-:Y:S01]  /*0500*/  IMAD R20, R0, UR8, R21 ;  /* 0x0000000800147c24 */ /* 0x000fe2000f8e0215 */
[----:B------:R-:W-:Y:S02]  /*0510*/  LEA.HI.X.SX32 R15, R27, UR11, 0x1, P0 ;  /* 0x0000000b1b0f7c11 */ /* 0x000fe400080f0eff */
[----:B------:R-:W-:Y:S02]  /*0520*/  LEA.HI.X.SX32 R17, R28, UR11, 0x1, P1 ;  /* 0x0000000b1c117c11 */ /* 0x000fe400088f0eff */
[----:B------:R-:W-:Y:S01]  /*0530*/  IADD3 R28, P0, PT, R20, UR10, RZ ;  /* 0x0000000a141c7c10 */ /* 0x000fe2000ff1e0ff */
[----:B------:R0:W5:Y:S01]  /*0540*/  LDG.E.U8 R27, desc[UR6][R14.64] ;  /* 0x000000060e1b7981 */ /* 0x000162000c1e1100 */
[----:B------:R-:W-:-:S02]  /*0550*/  VIADDMNMX R21, R10, 0x6, RZ, !PT ;  /* 0x000000060a157846 */ /* 0x000fc400078001ff */
[----:B------:R-:W-:Y:S01]  /*0560*/  LEA.HI.X.SX32 R29, R20, UR11, 0x1, P0 ;  /* 0x0000000b141d7c11 */ /* 0x000fe200080f0eff */
[----:B------:R2:W4:Y:S01]  /*0570*/  LDG.E.U8 R16, desc[UR6][R16.64] ;  /* 0x0000000610107981 */ /* 0x000522000c1e1100 */
[----:B------:R-:W-:Y:S02]  /*0580*/  VIMNMX R21, PT, PT, R21, UR4, PT ;  /* 0x0000000415157c48 */ /* 0x000fe4000bfe0100 */
[----:B------:R-:W-:Y:S01]  /*0590*/  VIADDMNMX R20, R10, 0x7, RZ, !PT ;  /* 0x000000070a147846 */ /* 0x000fe200078001ff */
[----:B------:R-:W4:Y:S02]  /*05a0*/  LDG.E.U8 R28, desc[UR6][R28.64] ;  /* 0x000000061c1c7981 */ /* 0x000f24000c1e1100 */
[----:B------:R-:W-:Y:S01]  /*05b0*/  IMAD R21, R0, UR8, R21 ;  /* 0x0000000800157c24 */ /* 0x000fe2000f8e0215 */
[----:B0-----:R-:W-:-:S04]  /*05c0*/  VIMNMX R15, PT, PT, R20, UR4, PT ;  /* 0x00000004140f7c48 */ /* 0x001fc8000bfe0100 */
[----:B------:R-:W-:Y:S01]  /*05d0*/  IADD3 R20, P0, PT, R21, UR10, RZ ;  /* 0x0000000a15147c10 */ /* 0x000fe2000ff1e0ff */
[----:B------:R-:W-:-:S03]  /*05e0*/  IMAD R15, R0, UR8, R15 ;  /* 0x00000008000f7c24 */ /* 0x000fc6000f8e020f */
[----:B------:R-:W-:Y:S02]  /*05f0*/  LEA.HI.X.SX32 R21, R21, UR11, 0x1, P0 ;  /* 0x0000000b15157c11 */ /* 0x000fe400080f0eff */
[----:B------:R-:W-:-:S03]  /*0600*/  IADD3 R14, P0, PT, R15, UR10, RZ ;  /* 0x0000000a0f0e7c10 */ /* 0x000fc6000ff1e0ff */
[----:B------:R-:W4:Y:S01]  /*0610*/  LDG.E.U8 R20, desc[UR6][R20.64] ;  /* 0x0000000614147981 */ /* 0x000f22000c1e1100 */
[----:B------:R-:W-:-:S05]  /*0620*/  LEA.HI.X.SX32 R15, R15, UR11, 0x1, P0 ;  /* 0x0000000b0f0f7c11 */ /* 0x000fca00080f0eff */
[----:B------:R-:W4:Y:S01]  /*0630*/  LDG.E.U8 R14, desc[UR6][R14.64] ;  /* 0x000000060e0e7981 */ /* 0x000f22000c1e1100 */
[----:B------:R-:W-:-:S05]  /*0640*/  VIADD R9, R9, 0x8 ;  /* 0x0000000809097836 */ /* 0x000fca0000000000 */
[----:B------:R-:W-:Y:S01]  /*0650*/  ISETP.NE.AND P0, PT, R9, RZ, PT ;  /* 0x000000ff0900720c */ /* 0x000fe20003f05270 */
[----:B------:R-:W-:Y:S02]  /*0660*/  VIADD R11, R11, 0x8 ;  /* 0x000000080b0b7836 */ /* 0x000fe40000000000 */
[----:B------:R-:W-:Y:S02]  /*0670*/  VIADD R2, R2, 0x8 ;  /* 0x0000000802027836 */ /* 0x000fe40000000000 */
[----:B------:R-:W-:Y:S01]  /*0680*/  VIADD R10, R10, 0x8 ;  /* 0x000000080a0a7836 */ /* 0x000fe20000000000 */
[----:B--2---:R-:W-:-:S05]  /*0690*/  I2FP.F32.U32 R17, R8 ;  /* 0x0000000800117245 */ /* 0x004fca0000201000 */
[----:B---3--:R-:W-:Y:S01]  /*06a0*/  FFMA R26, R17, R19, R26 ;  /* 0x00000013111a7223 */ /* 0x008fe2000000001a */
[----:B-----5:R-:W-:Y:S02]  /*06b0*/  I2FP.F32.U32 R27, R27 ;  /* 0x0000001b001b7245 */ /* 0x020fe40000201000 */
[----:B----4-:R-:W-:-:S03]  /*06c0*/  I2FP.F32.U32 R16, R16 ;  /* 0x0000001000107245 */ /* 0x010fc60000201000 */
        /* <DEDUP_REMOVED lines=10> */
.L_x_10:
        /* <DEDUP_REMOVED lines=10> */
[----:B------:R-:W-:Y:S02]  /*0810*/  VIMNMX R9, PT, PT, R9, UR4, PT ;  /* 0x0000000409097c48 */ /* 0x000fe4000bfe0100 */
[----:B------:R-:W-:-:S02]  /*0820*/  VIADDMNMX R12, R8, 0x2, RZ, !PT ;  /* 0x00000002080c7846 */ /* 0x000fc400078001ff */
[----:B------:R-:W-:Y:S01]  /*0830*/  VIMNMX R13, PT, PT, R10, UR4, PT ;  /* 0x000000040a0d7c48 */ /* 0x000fe2000bfe0100 */
[----:B------:R-:W-:Y:S01]  /*0840*/  IMAD R9, R0, UR8, R9 ;  /* 0x0000000800097c24 */ /* 0x000fe2000f8e0209 */
[----:B------:R-:W-:Y:S02]  /*0850*/  VIADDMNMX R8, R8, 0x3, RZ, !PT ;  /* 0x0000000308087846 */ /* 0x000fe400078001ff */
[----:B------:R-:W-:Y:S01]  /*0860*/  VIMNMX R15, PT, PT, R12, UR4, PT ;  /* 0x000000040c0f7c48 */ /* 0x000fe2000bfe0100 */
[----:B------:R-:W-:Y:S01]  /*0870*/  IMAD R10, R0, UR8, R13 ;  /* 0x00000008000a7c24 */ /* 0x000fe2000f8e020d */
[----:B0-----:R-:W-:Y:S01]  /*0880*/  IADD3 R16, P2, PT, R9, UR10, RZ ;  /* 0x0000000a09107c10 */ /* 0x001fe2000ff5e0ff */
[----:B------:R-:W-:Y:S01]  /*0890*/  IMAD.IADD R13, R4, 0x1, R11 ;  /* 0x00000001040d7824 */ /* 0x000fe200078e020b */
[----:B------:R-:W-:Y:S01]  /*08a0*/  VIMNMX R19, PT, PT, R8, UR4, PT ;  /* 0x0000000408137c48 */ /* 0x000fe2000bfe0100 */
[----:B------:R-:W-:Y:S01]  /*08b0*/  IMAD R15, R0, UR8, R15 ;  /* 0x00000008000f7c24 */ /* 0x000fe2000f8e020f */
[----:B------:R-:W-:-:S02]  /*08c0*/  IADD3 R8, P1, PT, R10, UR10, RZ ;  /* 0x0000000a0a087c10 */ /* 0x000fc4000ff3e0ff */
[----:B------:R-:W-:Y:S01]  /*08d0*/  LEA.HI.X.SX32 R17, R9, UR11, 0x1, P2 ;  /* 0x0000000b09117c11 */ /* 0x000fe200090f0eff */
[----:B------:R-:W-:Y:S01]  /*08e0*/  IMAD R19, R0, UR8, R19 ;  /* 0x0000000800137c24 */ /* 0x000fe2000f8e0213 */
[----:B------:R-:W-:Y:S01]  /*08f0*/  IADD3 R12, P2, PT, R15, UR10, RZ ;  /* 0x0000000a0f0c7c10 */ /* 0x000fe2000ff5e0ff */
[----:B-1----:R-:W-:Y:S01]  /*0900*/  IMAD.WIDE R6, R13, 0x4, R6 ;  /* 0x000000040d067825 */ /* 0x002fe200078e0206 */
[----:B------:R-:W-:Y:S01]  /*0910*/  LEA.HI.X.SX32 R9, R10, UR11, 0x1, P1 ;  /* 0x0000000b0a097c11 */ /* 0x000fe200088f0eff */
[----:B------:R-:W2:Y:S01]  /*0920*/  LDG.E.U8 R16, desc[UR6][R16.64] ;  /* 0x0000000610107981 */ /* 0x000ea2000c1e1100 */
[----:B------:R-:W-:Y:S02]  /*0930*/  IADD3 R14, P1, PT, R19, UR10, RZ ;  /* 0x0000000a130e7c10 */ /* 0x000fe4000ff3e0ff */
        /* <DEDUP_REMOVED lines=18> */
.L_x_12:
        /* <DEDUP_REMOVED lines=11> */
[----:B------:R-:W-:Y:S02]  /*0b10*/  VIMNMX R5, PT, PT, R5, UR4, PT ;  /* 0x0000000405057c48 */ /* 0x000fe4000bfe0100 */
[----:B------:R-:W-:-:S03]  /*0b20*/  VIMNMX R9, PT, PT, R2, UR4, PT ;  /* 0x0000000402097c48 */ /* 0x000fc6000bfe0100 */
[C---:B------:R-:W-:Y:S02]  /*0b30*/  IMAD R5, R0.reuse, UR8, R5 ;  /* 0x0000000800057c24 */ /* 0x040fe4000f8e0205 */
[----:B------:R-:W-:-:S03]  /*0b40*/  IMAD R2, R0, UR8, R9 ;  /* 0x0000000800027c24 */ /* 0x000fc6000f8e0209 */
[C---:B0-----:R-:W-:Y:S02]  /*0b50*/  IADD3 R8, P1, PT, R5.reuse, UR10, RZ ;  /* 0x0000000a05087c10 */ /* 0x041fe4000ff3e0ff */
[C---:B------:R-:W-:Y:S02]  /*0b60*/  IADD3 R12, P2, PT, R2.reuse, UR10, RZ ;  /* 0x0000000a020c7c10 */ /* 0x040fe4000ff5e0ff */
        /* <DEDUP_REMOVED lines=12> */
.L_x_13:
[----:B------:R-:W-:Y:S05]  /*0c30*/  @!P0 BRA `(.L_x_9) ;  /* 0x0000000000348947 */ /* 0x000fea0003800000 */
[----:B------:R-:W0:Y:S01]  /*0c40*/  LDCU.64 UR10, c[0x0][0x380] ;  /* 0x00007000ff0a77ac */ /* 0x000e220008000a00 */
[----:B------:R-:W1:Y:S01]  /*0c50*/  LDC.64 R8, c[0x0][0x390] ;  /* 0x0000e400ff087b82 */ /* 0x000e620000000a00 */
[----:B------:R-:W-:Y:S01]  /*0c60*/  VIADDMNMX R2, R11, R3, RZ, !PT ;  /* 0x000000030b027246 */ /* 0x000fe200078001ff */
[----:B------:R-:W-:-:S03]  /*0c70*/  IMAD.IADD R11, R4, 0x1, R11 ;  /* 0x00000001040b7824 */ /* 0x000fc600078e020b */
[----:B------:R-:W-:-:S05]  /*0c80*/  VIMNMX R5, PT, PT, R2, UR4, PT ;  /* 0x0000000402057c48 */ /* 0x000fca000bfe0100 */
        /* <DEDUP_REMOVED lines=8> */
.L_x_9:
[----:B------:R-:W0:Y:S01]  /*0d10*/  LDCU.64 UR4, c[0x0][0x388] ;  /* 0x00007100ff0477ac */ /* 0x000e220008000a00 */
[----:B------:R-:W1:Y:S01]  /*0d20*/  F2I.U32.TRUNC.NTZ R5, R18 ;  /* 0x0000001200057305 */ /* 0x000e62000020f000 */
[----:B------:R-:W-:-:S05]  /*0d30*/  IMAD R0, R0, UR8, R3 ;  /* 0x0000000800007c24 */ /* 0x000fca000f8e0203 */
[----:B0-----:R-:W-:-:S04]  /*0d40*/  IADD3 R2, P0, PT, R0, UR4, RZ ;  /* 0x0000000400027c10 */ /* 0x001fc8000ff1e0ff */
[----:B------:R-:W-:-:S05]  /*0d50*/  LEA.HI.X.SX32 R3, R0, UR5, 0x1, P0 ;  /* 0x0000000500037c11 */ /* 0x000fca00080f0eff */
[----:B-1----:R-:W-:Y:S01]  /*0d60*/  STG.E.U8 desc[UR6][R2.64], R5 ;  /* 0x0000000502007986 */ /* 0x002fe2000c101106 */
[----:B------:R-:W-:Y:S05]  /*0d70*/  EXIT ;  /* 0x000000000000794d */ /* 0x000fea0003800000 */
.L_x_14:
        /* <DEDUP_REMOVED lines=16> */
.L_x_17:


//--------------------- .nv.shared.reserved.0     --------------------------
	.section	.nv.shared.reserved.0,"aw",@nobits
	.weak		__nv_reservedSMEM_offset_0_alias
	.size		__nv_reservedSMEM_offset_0_alias, 0, 64
	.other		__nv_reservedSMEM_offset_0_alias,@"STO_CUDA_RESERVED_SHARED STV_DEFAULT"
__nv_reservedSMEM_offset_0_alias:
	.zero		0
	.zero		64


//--------------------- .nv.constant0._Z8sumScalePKhS0_Ph --------------------------
	.section	.nv.constant0._Z8sumScalePKhS0_Ph,"a",@progbits
	.sectionflags	@""
	.align	4
.nv.constant0._Z8sumScalePKhS0_Ph:
	.zero		920


//--------------------- .nv.constant0._Z13blur_verticalPKhPhPf --------------------------
	.section	.nv.constant0._Z13blur_verticalPKhPhPf,"a",@progbits
	.sectionflags	@""
	.align	4
.nv.constant0._Z13blur_verticalPKhPhPf:
	.zero		920


//--------------------- .nv.constant0._Z15blur_horizontalPKhPhPf --------------------------
	.section	.nv.constant0._Z15blur_horizontalPKhPhPf,"a",@progbits
	.sectionflags	@""
	.align	4
.nv.constant0._Z15blur_horizontalPKhPhPf:
	.zero		920


//--------------------- SYMBOLS --------------------------

	.type		.nv.reservedSmem.offset0,@object
	.size		.nv.reservedSmem.offset0,0x4
